//
// Generated by NVIDIA NVVM Compiler
//
// Compiler Build ID: CL-36424714
// Cuda compilation tools, release 13.0, V13.0.88
// Based on NVVM 20.0.0
//

.version 9.0
.target sm_100
.address_size 64

	// .globl	_Z9calculatePci
.func  (.param .align 16 .b8 func_retval0[16]) __internal_trig_reduction_slowpathd
(
	.param .b64 __internal_trig_reduction_slowpathd_param_0
)
;
.global .align 8 .b8 __cudart_i2opi_d[144] = {8, 93, 141, 31, 177, 95, 251, 107, 234, 146, 82, 138, 247, 57, 7, 61, 123, 241, 229, 235, 199, 186, 39, 117, 45, 234, 95, 158, 102, 63, 70, 79, 183, 9, 203, 39, 207, 126, 54, 109, 31, 109, 10, 90, 139, 17, 47, 239, 15, 152, 5, 222, 255, 151, 248, 31, 59, 40, 249, 189, 139, 95, 132, 156, 244, 57, 83, 131, 57, 214, 145, 57, 65, 126, 95, 180, 38, 112, 156, 233, 132, 68, 187, 46, 245, 53, 130, 232, 62, 167, 41, 177, 28, 235, 29, 254, 28, 146, 209, 9, 234, 46, 73, 6, 224, 210, 77, 66, 58, 110, 36, 183, 97, 197, 187, 222, 171, 99, 81, 254, 65, 144, 67, 60, 153, 149, 98, 219, 192, 221, 52, 245, 209, 87, 39, 252, 41, 21, 68, 78, 110, 131, 249, 162};
.global .align 16 .b8 __cudart_sin_cos_coeffs[128] = {70, 210, 176, 44, 241, 229, 90, 190, 146, 227, 172, 105, 227, 29, 199, 62, 161, 98, 219, 25, 160, 1, 42, 191, 24, 8, 17, 17, 17, 17, 129, 63, 84, 85, 85, 85, 85, 85, 197, 191, 0, 0, 0, 0, 0, 0, 0, 0, 0, 0, 0, 0, 0, 0, 0, 0, 100, 129, 253, 32, 131, 255, 168, 189, 40, 133, 239, 193, 167, 238, 33, 62, 217, 230, 6, 142, 79, 126, 146, 190, 233, 188, 221, 25, 160, 1, 250, 62, 71, 93, 193, 22, 108, 193, 86, 191, 81, 85, 85, 85, 85, 85, 165, 63, 0, 0, 0, 0, 0, 0, 224, 191, 0, 0, 0, 0, 0, 0, 240, 63};

.visible .entry _Z9calculatePci(
	.param .u64 .ptr .align 1 _Z9calculatePci_param_0,
	.param .u32 _Z9calculatePci_param_1
)
{
	.reg .pred 	%p<10>;
	.reg .b32 	%r<44>;
	.reg .b64 	%rd<9>;
	.reg .b64 	%fd<84>;

	ld.param.u64 	%rd2, [_Z9calculatePci_param_0];
	ld.param.u32 	%r15, [_Z9calculatePci_param_1];
	mov.u32 	%r16, %ntid.x;
	mov.u32 	%r17, %ctaid.x;
	mov.u32 	%r18, %tid.x;
	mad.lo.s32 	%r1, %r16, %r17, %r18;
	setp.ge.s32 	%p1, %r1, %r15;
	@%p1 bra 	$L__BB0_13;
	cvta.to.global.u64 	%rd3, %rd2;
	mul.lo.s32 	%r20, %r1, 3;
	mul.wide.s32 	%rd4, %r20, 8;
	add.s64 	%rd1, %rd3, %rd4;
	ld.global.f64 	%fd15, [%rd1];
	ld.global.f64 	%fd16, [%rd1+8];
	mul.f64 	%fd17, %fd16, %fd16;
	fma.rn.f64 	%fd18, %fd15, %fd15, %fd17;
	add.f64 	%fd19, %fd15, %fd15;
	fma.rn.f64 	%fd1, %fd19, %fd16, %fd18;
	{
	.reg .b32 %temp; 
	mov.b64 	{%temp, %r39}, %fd1;
	}
	{
	.reg .b32 %temp; 
	mov.b64 	{%r40, %temp}, %fd1;
	}
	setp.gt.s32 	%p2, %r39, 1048575;
	mov.b32 	%r41, -1023;
	mov.f64 	%fd80, %fd1;
	@%p2 bra 	$L__BB0_3;
	mul.f64 	%fd80, %fd1, 0d4350000000000000;
	{
	.reg .b32 %temp; 
	mov.b64 	{%temp, %r39}, %fd80;
	}
	{
	.reg .b32 %temp; 
	mov.b64 	{%r40, %temp}, %fd80;
	}
	mov.b32 	%r41, -1077;
$L__BB0_3:
	add.s32 	%r22, %r39, -1;
	setp.gt.u32 	%p3, %r22, 2146435070;
	@%p3 bra 	$L__BB0_7;
	shr.u32 	%r25, %r39, 20;
	add.s32 	%r42, %r41, %r25;
	and.b32  	%r26, %r39, 1048575;
	or.b32  	%r27, %r26, 1072693248;
	mov.b64 	%fd81, {%r40, %r27};
	setp.lt.u32 	%p5, %r27, 1073127583;
	@%p5 bra 	$L__BB0_6;
	{
	.reg .b32 %temp; 
	mov.b64 	{%r28, %temp}, %fd81;
	}
	{
	.reg .b32 %temp; 
	mov.b64 	{%temp, %r29}, %fd81;
	}
	add.s32 	%r30, %r29, -1048576;
	mov.b64 	%fd81, {%r28, %r30};
	add.s32 	%r42, %r42, 1;
$L__BB0_6:
	add.f64 	%fd21, %fd81, 0dBFF0000000000000;
	add.f64 	%fd22, %fd81, 0d3FF0000000000000;
	rcp.approx.ftz.f64 	%fd23, %fd22;
	neg.f64 	%fd24, %fd22;
	fma.rn.f64 	%fd25, %fd24, %fd23, 0d3FF0000000000000;
	fma.rn.f64 	%fd26, %fd25, %fd25, %fd25;
	fma.rn.f64 	%fd27, %fd26, %fd23, %fd23;
	mul.f64 	%fd28, %fd21, %fd27;
	fma.rn.f64 	%fd29, %fd21, %fd27, %fd28;
	mul.f64 	%fd30, %fd29, %fd29;
	fma.rn.f64 	%fd31, %fd30, 0d3EB1380B3AE80F1E, 0d3ED0EE258B7A8B04;
	fma.rn.f64 	%fd32, %fd31, %fd30, 0d3EF3B2669F02676F;
	fma.rn.f64 	%fd33, %fd32, %fd30, 0d3F1745CBA9AB0956;
	fma.rn.f64 	%fd34, %fd33, %fd30, 0d3F3C71C72D1B5154;
	fma.rn.f64 	%fd35, %fd34, %fd30, 0d3F624924923BE72D;
	fma.rn.f64 	%fd36, %fd35, %fd30, 0d3F8999999999A3C4;
	fma.rn.f64 	%fd37, %fd36, %fd30, 0d3FB5555555555554;
	sub.f64 	%fd38, %fd21, %fd29;
	add.f64 	%fd39, %fd38, %fd38;
	neg.f64 	%fd40, %fd29;
	fma.rn.f64 	%fd41, %fd40, %fd21, %fd39;
	mul.f64 	%fd42, %fd27, %fd41;
	mul.f64 	%fd43, %fd30, %fd37;
	fma.rn.f64 	%fd44, %fd43, %fd29, %fd42;
	xor.b32  	%r31, %r42, -2147483648;
	mov.b32 	%r32, 1127219200;
	mov.b64 	%fd45, {%r31, %r32};
	mov.b32 	%r33, -2147483648;
	mov.b64 	%fd46, {%r33, %r32};
	sub.f64 	%fd47, %fd45, %fd46;
	fma.rn.f64 	%fd48, %fd47, 0d3FE62E42FEFA39EF, %fd29;
	fma.rn.f64 	%fd49, %fd47, 0dBFE62E42FEFA39EF, %fd48;
	sub.f64 	%fd50, %fd49, %fd29;
	sub.f64 	%fd51, %fd44, %fd50;
	fma.rn.f64 	%fd52, %fd47, 0d3C7ABC9E3B39803F, %fd51;
	add.f64 	%fd82, %fd48, %fd52;
	bra.uni 	$L__BB0_8;
$L__BB0_7:
	fma.rn.f64 	%fd20, %fd80, 0d7FF0000000000000, 0d7FF0000000000000;
	{
	.reg .b32 %temp; 
	mov.b64 	{%temp, %r23}, %fd80;
	}
	and.b32  	%r24, %r23, 2147483647;
	setp.eq.s32 	%p4, %r24, 0;
	selp.f64 	%fd82, 0dFFF0000000000000, %fd20, %p4;
$L__BB0_8:
	abs.f64 	%fd10, %fd1;
	setp.neu.f64 	%p6, %fd10, 0d7FF0000000000000;
	@%p6 bra 	$L__BB0_10;
	mov.f64 	%fd58, 0d0000000000000000;
	mul.rn.f64 	%fd83, %fd1, %fd58;
	mov.b32 	%r43, 0;
	bra.uni 	$L__BB0_12;
$L__BB0_10:
	mul.f64 	%fd53, %fd1, 0d3FE45F306DC9C883;
	cvt.rni.s32.f64 	%r43, %fd53;
	cvt.rn.f64.s32 	%fd54, %r43;
	fma.rn.f64 	%fd55, %fd54, 0dBFF921FB54442D18, %fd1;
	fma.rn.f64 	%fd56, %fd54, 0dBC91A62633145C00, %fd55;
	fma.rn.f64 	%fd83, %fd54, 0dB97B839A252049C0, %fd56;
	setp.ltu.f64 	%p7, %fd10, 0d41E0000000000000;
	@%p7 bra 	$L__BB0_12;
	{ // callseq 0, 0
	.param .b64 param0;
	st.param.f64 	[param0], %fd1;
	.param .align 16 .b8 retval0[16];
	call.uni (retval0), 
	__internal_trig_reduction_slowpathd, 
	(
	param0
	);
	ld.param.f64 	%fd83, [retval0];
	ld.param.b32 	%r43, [retval0+8];
	} // callseq 0
$L__BB0_12:
	shl.b32 	%r36, %r43, 6;
	cvt.u64.u32 	%rd5, %r36;
	and.b64  	%rd6, %rd5, 64;
	mov.u64 	%rd7, __cudart_sin_cos_coeffs;
	add.s64 	%rd8, %rd7, %rd6;
	mul.rn.f64 	%fd59, %fd83, %fd83;
	and.b32  	%r37, %r43, 1;
	setp.eq.b32 	%p8, %r37, 1;
	selp.f64 	%fd60, 0dBDA8FF8320FD8164, 0d3DE5DB65F9785EBA, %p8;
	ld.global.nc.v2.f64 	{%fd61, %fd62}, [%rd8];
	fma.rn.f64 	%fd63, %fd60, %fd59, %fd61;
	fma.rn.f64 	%fd64, %fd63, %fd59, %fd62;
	ld.global.nc.v2.f64 	{%fd65, %fd66}, [%rd8+16];
	fma.rn.f64 	%fd67, %fd64, %fd59, %fd65;
	fma.rn.f64 	%fd68, %fd67, %fd59, %fd66;
	ld.global.nc.v2.f64 	{%fd69, %fd70}, [%rd8+32];
	fma.rn.f64 	%fd71, %fd68, %fd59, %fd69;
	fma.rn.f64 	%fd72, %fd71, %fd59, %fd70;
	fma.rn.f64 	%fd73, %fd72, %fd83, %fd83;
	fma.rn.f64 	%fd74, %fd72, %fd59, 0d3FF0000000000000;
	selp.f64 	%fd75, %fd74, %fd73, %p8;
	and.b32  	%r38, %r43, 2;
	setp.eq.s32 	%p9, %r38, 0;
	mov.f64 	%fd76, 0d0000000000000000;
	sub.f64 	%fd77, %fd76, %fd75;
	selp.f64 	%fd78, %fd75, %fd77, %p9;
	div.rn.f64 	%fd79, %fd82, %fd78;
	st.global.f64 	[%rd1+16], %fd79;
$L__BB0_13:
	ret;

}
.func  (.param .align 16 .b8 func_retval0[16]) __internal_trig_reduction_slowpathd(
	.param .b64 __internal_trig_reduction_slowpathd_param_0
)
{
	.local .align 8 .b8 	__local_depot1[40];
	.reg .b64 	%SP;
	.reg .b64 	%SPL;
	.reg .pred 	%p<10>;
	.reg .b32 	%r<47>;
	.reg .b64 	%rd<74>;
	.reg .b64 	%fd<5>;

	mov.u64 	%SPL, __local_depot1;
	ld.param.f64 	%fd4, [__internal_trig_reduction_slowpathd_param_0];
	add.u64 	%rd1, %SPL, 0;
	{
	.reg .b32 %temp; 
	mov.b64 	{%temp, %r1}, %fd4;
	}
	shr.u32 	%r2, %r1, 20;
	and.b32  	%r3, %r2, 2047;
	setp.eq.s32 	%p1, %r3, 2047;
	mov.b32 	%r46, 0;
	@%p1 bra 	$L__BB1_9;
	add.s32 	%r20, %r3, -1024;
	mov.b64 	%rd20, %fd4;
	shl.b64 	%rd2, %rd20, 11;
	shr.u32 	%r4, %r20, 6;
	sub.s32 	%r45, 15, %r4;
	sub.s32 	%r21, 19, %r4;
	setp.lt.u32 	%p2, %r20, 128;
	selp.b32 	%r6, 18, %r21, %p2;
	setp.ge.s32 	%p3, %r45, %r6;
	mov.b64 	%rd70, 0;
	@%p3 bra 	$L__BB1_4;
	add.s32 	%r23, %r6, %r4;
	neg.s32 	%r43, %r23;
	or.b64  	%rd3, %rd2, -9223372036854775808;
	mov.b64 	%rd70, 0;
	mov.b32 	%r42, 0;
	mov.u64 	%rd25, __cudart_i2opi_d;
	mov.u32 	%r44, %r45;
$L__BB1_3:
	.pragma "nounroll";
	mul.wide.s32 	%rd22, %r42, 8;
	add.s64 	%rd23, %rd1, %rd22;
	mul.wide.s32 	%rd24, %r44, 8;
	add.s64 	%rd26, %rd25, %rd24;
	ld.global.nc.u64 	%rd27, [%rd26];
	{
	.reg .u32 %r0, %r1, %r2, %r3, %alo, %ahi, %blo, %bhi, %clo, %chi;
	mov.b64 	{%alo,%ahi}, %rd27;
	mov.b64 	{%blo,%bhi}, %rd3;
	mov.b64 	{%clo,%chi}, %rd70;
	mad.lo.cc.u32 	%r0, %alo, %blo, %clo;
	madc.hi.cc.u32 	%r1, %alo, %blo, %chi;
	madc.hi.u32 	%r2, %alo, %bhi, 0;
	mad.lo.cc.u32 	%r1, %alo, %bhi, %r1;
	madc.hi.cc.u32 	%r2, %ahi, %blo, %r2;
	madc.hi.u32 	%r3, %ahi, %bhi, 0;
	mad.lo.cc.u32 	%r1, %ahi, %blo, %r1;
	madc.lo.cc.u32 	%r2, %ahi, %bhi, %r2;
	addc.u32 	%r3, %r3, 0;
	mov.b64 	%rd28, {%r0,%r1};
	mov.b64 	%rd70, {%r2,%r3};
	}
	st.local.u64 	[%rd23], %rd28;
	add.s32 	%r44, %r44, 1;
	add.s32 	%r43, %r43, 1;
	add.s32 	%r42, %r42, 1;
	setp.ne.s32 	%p4, %r43, -15;
	mov.u32 	%r45, %r6;
	@%p4 bra 	$L__BB1_3;
$L__BB1_4:
	cvt.s64.s32 	%rd29, %r45;
	cvt.u64.u32 	%rd30, %r4;
	add.s64 	%rd31, %rd30, %rd29;
	shl.b64 	%rd32, %rd31, 3;
	add.s64 	%rd33, %rd1, %rd32;
	st.local.u64 	[%rd33+-120], %rd70;
	and.b32  	%r15, %r2, 63;
	ld.local.u64 	%rd72, [%rd1+16];
	ld.local.u64 	%rd71, [%rd1+24];
	setp.eq.s32 	%p5, %r15, 0;
	@%p5 bra 	$L__BB1_6;
	shl.b64 	%rd34, %rd71, %r15;
	shr.u64 	%rd35, %rd72, 1;
	xor.b32  	%r24, %r15, 63;
	shr.u64 	%rd36, %rd35, %r24;
	or.b64  	%rd71, %rd34, %rd36;
	ld.local.u64 	%rd37, [%rd1+8];
	shl.b64 	%rd38, %rd72, %r15;
	shr.u64 	%rd39, %rd37, 1;
	shr.u64 	%rd40, %rd39, %r24;
	or.b64  	%rd72, %rd38, %rd40;
$L__BB1_6:
	and.b32  	%r25, %r1, -2147483648;
	shr.u64 	%rd41, %rd71, 62;
	cvt.u32.u64 	%r26, %rd41;
	mov.b64 	{%r27, %r28}, %rd71;
	mov.b64 	{%r29, %r30}, %rd72;
	shf.l.wrap.b32 	%r31, %r30, %r27, 2;
	shf.l.wrap.b32 	%r32, %r27, %r28, 2;
	mov.b64 	%rd42, {%r31, %r32};
	shl.b64 	%rd43, %rd72, 2;
	shr.u64 	%rd44, %rd42, 63;
	cvt.u32.u64 	%r33, %rd44;
	add.s32 	%r34, %r33, %r26;
	setp.eq.s32 	%p6, %r25, 0;
	neg.s32 	%r35, %r34;
	selp.b32 	%r46, %r34, %r35, %p6;
	setp.gt.s64 	%p7, %rd42, -1;
	mov.b64 	%rd45, 0;
	{
	.reg .u32 %r0, %r1, %r2, %r3, %a0, %a1, %a2, %a3, %b0, %b1, %b2, %b3;
	mov.b64 	{%a0,%a1}, %rd45;
	mov.b64 	{%a2,%a3}, %rd45;
	mov.b64 	{%b0,%b1}, %rd43;
	mov.b64 	{%b2,%b3}, %rd42;
	sub.cc.u32 	%r0, %a0, %b0;
	subc.cc.u32 	%r1, %a1, %b1;
	subc.cc.u32 	%r2, %a2, %b2;
	subc.u32 	%r3, %a3, %b3;
	mov.b64 	%rd46, {%r0,%r1};
	mov.b64 	%rd47, {%r2,%r3};
	}
	xor.b32  	%r36, %r25, -2147483648;
	selp.b64 	%rd73, %rd42, %rd47, %p7;
	selp.b64 	%rd14, %rd43, %rd46, %p7;
	selp.b32 	%r17, %r25, %r36, %p7;
	clz.b64 	%r37, %rd73;
	cvt.u64.u32 	%rd15, %r37;
	setp.eq.s32 	%p8, %r37, 0;
	@%p8 bra 	$L__BB1_8;
	cvt.u32.u64 	%r38, %rd15;
	and.b32  	%r39, %r38, 63;
	shl.b64 	%rd48, %rd73, %r39;
	shr.u64 	%rd49, %rd14, 1;
	not.b32 	%r40, %r38;
	and.b32  	%r41, %r40, 63;
	shr.u64 	%rd50, %rd49, %r41;
	or.b64  	%rd73, %rd48, %rd50;
$L__BB1_8:
	mov.b64 	%rd51, -3958705157555305931;
	{
	.reg .u32 %r0, %r1, %r2, %r3, %alo, %ahi, %blo, %bhi;
	mov.b64 	{%alo,%ahi}, %rd73;
	mov.b64 	{%blo,%bhi}, %rd51;
	mul.lo.u32 	%r0, %alo, %blo;
	mul.hi.u32 	%r1, %alo, %blo;
	mad.lo.cc.u32 	%r1, %alo, %bhi, %r1;
	madc.hi.u32 	%r2, %alo, %bhi, 0;
	mad.lo.cc.u32 	%r1, %ahi, %blo, %r1;
	madc.hi.cc.u32 	%r2, %ahi, %blo, %r2;
	madc.hi.u32 	%r3, %ahi, %bhi, 0;
	mad.lo.cc.u32 	%r2, %ahi, %bhi, %r2;
	addc.u32 	%r3, %r3, 0;
	mov.b64 	%rd52, {%r0,%r1};
	mov.b64 	%rd53, {%r2,%r3};
	}
	setp.gt.s64 	%p9, %rd53, 0;
	{
	.reg .u32 %r0, %r1, %r2, %r3, %a0, %a1, %a2, %a3, %b0, %b1, %b2, %b3;
	mov.b64 	{%a0,%a1}, %rd52;
	mov.b64 	{%a2,%a3}, %rd53;
	mov.b64 	{%b0,%b1}, %rd52;
	mov.b64 	{%b2,%b3}, %rd53;
	add.cc.u32 	%r0, %a0, %b0;
	addc.cc.u32 	%r1, %a1, %b1;
	addc.cc.u32 	%r2, %a2, %b2;
	addc.u32 	%r3, %a3, %b3;
	mov.b64 	%rd54, {%r0,%r1};
	mov.b64 	%rd55, {%r2,%r3};
	}
	selp.b64 	%rd56, %rd55, %rd53, %p9;
	selp.s64 	%rd57, -1, 0, %p9;
	sub.s64 	%rd58, %rd57, %rd15;
	cvt.u64.u32 	%rd59, %r17;
	shl.b64 	%rd60, %rd59, 32;
	add.s64 	%rd61, %rd56, 1;
	shr.u64 	%rd62, %rd61, 10;
	add.s64 	%rd63, %rd62, 1;
	shr.u64 	%rd64, %rd63, 1;
	shl.b64 	%rd65, %rd58, 52;
	add.s64 	%rd66, %rd65, %rd64;
	add.s64 	%rd67, %rd66, 4602678819172646912;
	or.b64  	%rd68, %rd67, %rd60;
	mov.b64 	%fd4, %rd68;
$L__BB1_9:
	st.param.f64 	[func_retval0], %fd4;
	st.param.b32 	[func_retval0+8], %r46;
	ret;

}


// ===== COMPILED SASS (sm_100) =====

	.target	sm_100

	.elftype	@"ET_EXEC"


//--------------------- .note.nv.tkinfo           --------------------------
	.section	.note.nv.tkinfo,"",@"SHT_NOTE"
	.sectionflags	@"SHF_NOTE_NV_TKINFO"
	.tkinfo
        /*0018*/ 	.word	0x00000002
        /*0030*/ 	.string	""
        /*0030*/ 	.string	"ptxas"
        /*0030*/ 	.string	"Cuda compilation tools, release 13.0, V13.0.88"
        /*0030*/ 	.string	"Build cuda_13.0.r13.0/compiler.36424714_0"
        /*0030*/ 	.string	"-arch sm_100 -m 64 "



//--------------------- .note.nv.cuinfo           --------------------------
	.section	.note.nv.cuinfo,"",@"SHT_NOTE"
	.sectionflags	@"SHF_NOTE_NV_CUINFO"
        /*0018*/ 	.short	0x0002
        /*001a*/ 	.short	0x0064
        /*001c*/ 	.short	0x0082
	.zero		2


//--------------------- .nv.info                  --------------------------
	.section	.nv.info,"",@"SHT_CUDA_INFO"
	.align	4


	//----- nvinfo : EIATTR_REGCOUNT
	.align		4
        /*0000*/ 	.byte	0x04, 0x2f
        /*0002*/ 	.short	(.L_3 - .L_2)
	.align		4
.L_2:
        /*0004*/ 	.word	index@(_Z9calculatePci)
        /*0008*/ 	.word	0x00000020


	//----- nvinfo : EIATTR_FRAME_SIZE
	.align		4
.L_3:
        /*000c*/ 	.byte	0x04, 0x11
        /*000e*/ 	.short	(.L_5 - .L_4)
	.align		4
.L_4:
        /*0010*/ 	.word	index@($_Z9calculatePci$__internal_trig_reduction_slowpathd)
        /*0014*/ 	.word	0x00000028


	//----- nvinfo : EIATTR_FRAME_SIZE
	.align		4
.L_5:
        /*0018*/ 	.byte	0x04, 0x11
        /*001a*/ 	.short	(.L_7 - .L_6)
	.align		4
.L_6:
        /*001c*/ 	.word	index@($__internal_0_$__cuda_sm20_div_rn_f64_full)
        /*0020*/ 	.word	0x00000028


	//----- nvinfo : EIATTR_FRAME_SIZE
	.align		4
.L_7:
        /*0024*/ 	.byte	0x04, 0x11
        /*0026*/ 	.short	(.L_9 - .L_8)
	.align		4
.L_8:
        /*0028*/ 	.word	index@(_Z9calculatePci)
        /*002c*/ 	.word	0x00000028


	//----- nvinfo : EIATTR_MIN_STACK_SIZE
	.align		4
.L_9:
        /*0030*/ 	.byte	0x04, 0x12
        /*0032*/ 	.short	(.L_11 - .L_10)
	.align		4
.L_10:
        /*0034*/ 	.word	index@(_Z9calculatePci)
        /*0038*/ 	.word	0x00000028
.L_11:


//--------------------- .nv.compat                --------------------------
	.section	.nv.compat,"",@"SHT_CUDA_COMPAT_INFO"
	.align	4
        /*0000*/ 	.byte	0x02, 0x09, 0x00, 0x00, 0x02, 0x02, 0x01, 0x00, 0x02, 0x05, 0x05, 0x00, 0x03, 0x07, 0x01, 0x01
        /*0010*/ 	.byte	0x02, 0x03, 0x00, 0x00, 0x02, 0x06, 0x01, 0x00, 0x04, 0x0b, 0x08, 0x00, 0x01, 0x00, 0x00, 0x00
        /*0020*/ 	.byte	0x00, 0x00, 0x00, 0x00


//--------------------- .nv.info._Z9calculatePci  --------------------------
	.section	.nv.info._Z9calculatePci,"",@"SHT_CUDA_INFO"
	.sectionflags	@""
	.align	4


	//----- nvinfo : EIATTR_CUDA_API_VERSION
	.align		4
        /*0000*/ 	.byte	0x04, 0x37
        /*0002*/ 	.short	(.L_13 - .L_12)
.L_12:
        /*0004*/ 	.word	0x00000082


	//----- nvinfo : EIATTR_KPARAM_INFO
	.align		4
.L_13:
        /*0008*/ 	.byte	0x04, 0x17
        /*000a*/ 	.short	(.L_15 - .L_14)
.L_14:
        /*000c*/ 	.word	0x00000000
        /*0010*/ 	.short	0x0001
        /*0012*/ 	.short	0x0008
        /*0014*/ 	.byte	0x00, 0xf0, 0x11, 0x00


	//----- nvinfo : EIATTR_KPARAM_INFO
	.align		4
.L_15:
        /*0018*/ 	.byte	0x04, 0x17
        /*001a*/ 	.short	(.L_17 - .L_16)
.L_16:
        /*001c*/ 	.word	0x00000000
        /*0020*/ 	.short	0x0000
        /*0022*/ 	.short	0x0000
        /*0024*/ 	.byte	0x00, 0xf5, 0x21, 0x00


	//----- nvinfo : EIATTR_SPARSE_MMA_MASK
	.align		4
.L_17:
        /*0028*/ 	.byte	0x03, 0x50
        /*002a*/ 	.short	0x0000


	//----- nvinfo : EIATTR_MAXREG_COUNT
	.align		4
        /*002c*/ 	.byte	0x03, 0x1b
        /*002e*/ 	.short	0x00ff


	//----- nvinfo : EIATTR_MERCURY_ISA_VERSION
	.align		4
        /*0030*/ 	.byte	0x03, 0x5f
        /*0032*/ 	.short	0x0101


	//----- nvinfo : EIATTR_VRC_CTA_INIT_COUNT
	.align		4
        /*0034*/ 	.byte	0x02, 0x4a
	.zero		1
	.zero		1


	//----- nvinfo : EIATTR_EXIT_INSTR_OFFSETS
	.align		4
        /*0038*/ 	.byte	0x04, 0x1c
        /*003a*/ 	.short	(.L_19 - .L_18)


	//   ....[0]....
.L_18:
        /*003c*/ 	.word	0x00000080


	//   ....[1]....
        /*0040*/ 	.word	0x00000b30


	//----- nvinfo : EIATTR_CRS_STACK_SIZE
	.align		4
.L_19:
        /*0044*/ 	.byte	0x04, 0x1e
        /*0046*/ 	.short	(.L_21 - .L_20)
.L_20:
        /*0048*/ 	.word	0x00000000


	//----- nvinfo : EIATTR_CBANK_PARAM_SIZE
	.align		4
.L_21:
        /*004c*/ 	.byte	0x03, 0x19
        /*004e*/ 	.short	0x000c


	//----- nvinfo : EIATTR_PARAM_CBANK
	.align		4
        /*0050*/ 	.byte	0x04, 0x0a
        /*0052*/ 	.short	(.L_23 - .L_22)
	.align		4
.L_22:
        /*0054*/ 	.word	index@(.nv.constant0._Z9calculatePci)
        /*0058*/ 	.short	0x0380
        /*005a*/ 	.short	0x000c


	//----- nvinfo : EIATTR_SW_WAR
	.align		4
.L_23:
        /*005c*/ 	.byte	0x04, 0x36
        /*005e*/ 	.short	(.L_25 - .L_24)
.L_24:
        /*0060*/ 	.word	0x00000008
.L_25:


//--------------------- .nv.callgraph             --------------------------
	.section	.nv.callgraph,"",@"SHT_CUDA_CALLGRAPH"
	.align	4
	.sectionentsize	8
	.align		4
        /*0000*/ 	.word	0x00000000
	.align		4
        /*0004*/ 	.word	0xffffffff
	.align		4
        /*0008*/ 	.word	0x00000000
	.align		4
        /*000c*/ 	.word	0xfffffffe
	.align		4
        /*0010*/ 	.word	0x00000000
	.align		4
        /*0014*/ 	.word	0xfffffffd
	.align		4
        /*0018*/ 	.word	0x00000000
	.align		4
        /*001c*/ 	.word	0xfffffffc


//--------------------- .nv.constant4             --------------------------
	.section	.nv.constant4,"a",@progbits
	.align	8
	.align		8
.nv.constant4:
        /*0000*/ 	.dword	__cudart_i2opi_d
	.align		8
        /*0008*/ 	.dword	__cudart_sin_cos_coeffs


//--------------------- .text._Z9calculatePci     --------------------------
	.section	.text._Z9calculatePci,"ax",@progbits
	.align	128
        .global         _Z9calculatePci
        .type           _Z9calculatePci,@function
        .size           _Z9calculatePci,(.L_x_21 - _Z9calculatePci)
        .other          _Z9calculatePci,@"STO_CUDA_ENTRY STV_DEFAULT"
_Z9calculatePci:
.text._Z9calculatePci:
[----:B------:R-:W0:Y:S01]  /*0000*/  LDC R1, c[0x0][0x37c] ;  /* 0x0000df00ff017b82 */ /* 0x000e220000000800 */
[----:B------:R-:W1:Y:S01]  /*0010*/  S2R R0, SR_CTAID.X ;  /* 0x0000000000007919 */ /* 0x000e620000002500 */
[----:B------:R-:W1:Y:S01]  /*0020*/  LDCU UR4, c[0x0][0x360] ;  /* 0x00006c00ff0477ac */ /* 0x000e620008000800 */
[----:B0-----:R-:W-:Y:S01]  /*0030*/  VIADD R1, R1, 0xffffffd8 ;  /* 0xffffffd801017836 */ /* 0x001fe20000000000 */
[----:B------:R-:W1:Y:S01]  /*0040*/  S2R R3, SR_TID.X ;  /* 0x0000000000037919 */ /* 0x000e620000002100 */
[----:B------:R-:W0:Y:S01]  /*0050*/  LDCU UR5, c[0x0][0x388] ;  /* 0x00007100ff0577ac */ /* 0x000e220008000800 */
[----:B-1----:R-:W-:-:S05]  /*0060*/  IMAD R0, R0, UR4, R3 ;  /* 0x0000000400007c24 */ /* 0x002fca000f8e0203 */
[----:B0-----:R-:W-:-:S13]  /*0070*/  ISETP.GE.AND P0, PT, R0, UR5, PT ;  /* 0x0000000500007c0c */ /* 0x001fda000bf06270 */
[----:B------:R-:W-:Y:S05]  /*0080*/  @P0 EXIT ;  /* 0x000000000000094d */ /* 0x000fea0003800000 */
[----:B------:R-:W0:Y:S01]  /*0090*/  LDC.64 R6, c[0x0][0x380] ;  /* 0x0000e000ff067b82 */ /* 0x000e220000000a00 */
[----:B------:R-:W1:Y:S01]  /*00a0*/  LDCU.64 UR4, c[0x0][0x358] ;  /* 0x00006b00ff0477ac */ /* 0x000e620008000a00 */
[----:B------:R-:W-:-:S04]  /*00b0*/  IMAD R3, R0, 0x3, RZ ;  /* 0x0000000300037824 */ /* 0x000fc800078e02ff */
[----:B0-----:R-:W-:-:S05]  /*00c0*/  IMAD.WIDE R6, R3, 0x8, R6 ;  /* 0x0000000803067825 */ /* 0x001fca00078e0206 */
[----:B-1----:R-:W2:Y:S04]  /*00d0*/  LDG.E.64 R4, desc[UR4][R6.64+0x8] ;  /* 0x0000080406047981 */ /* 0x002ea8000c1e1b00 */
[----:B------:R-:W3:Y:S01]  /*00e0*/  LDG.E.64 R2, desc[UR4][R6.64] ;  /* 0x0000000406027981 */ /* 0x000ee2000c1e1b00 */
[----:B------:R-:W-:Y:S01]  /*00f0*/  BSSY.RECONVERGENT B0, `(.L_x_0) ;  /* 0x0000059000007945 */ /* 0x000fe20003800200 */
[----:B--2---:R-:W-:Y:S02]  /*0100*/  DMUL R8, R4, R4 ;  /* 0x0000000404087228 */ /* 0x004fe40000000000 */
[----:B---3--:R-:W-:-:S06]  /*0110*/  DADD R10, R2, R2 ;  /* 0x00000000020a7229 */ /* 0x008fcc0000000002 */
[----:B------:R-:W-:-:S08]  /*0120*/  DFMA R8, R2, R2, R8 ;  /* 0x000000020208722b */ /* 0x000fd00000000008 */
[----:B------:R-:W-:-:S10]  /*0130*/  DFMA R4, R4, R10, R8 ;  /* 0x0000000a0404722b */ /* 0x000fd40000000008 */
[----:B------:R-:W-:Y:S01]  /*0140*/  ISETP.GT.AND P0, PT, R5, 0xfffff, PT ;  /* 0x000fffff0500780c */ /* 0x000fe20003f04270 */
[--C-:B------:R-:W-:Y:S02]  /*0150*/  IMAD.MOV.U32 R8, RZ, RZ, R4.reuse ;  /* 0x000000ffff087224 */ /* 0x100fe400078e0004 */
[--C-:B------:R-:W-:Y:S02]  /*0160*/  IMAD.MOV.U32 R9, RZ, RZ, R5.reuse ;  /* 0x000000ffff097224 */ /* 0x100fe400078e0005 */
[----:B------:R-:W-:Y:S02]  /*0170*/  IMAD.MOV.U32 R3, RZ, RZ, R5 ;  /* 0x000000ffff037224 */ /* 0x000fe400078e0005 */
[----:B------:R-:W-:-:S06]  /*0180*/  IMAD.MOV.U32 R2, RZ, RZ, R4 ;  /* 0x000000ffff027224 */ /* 0x000fcc00078e0004 */
[----:B------:R-:W-:-:S10]  /*0190*/  @!P0 DMUL R8, R4, 1.80143985094819840000e+16 ;  /* 0x4350000004088828 */ /* 0x000fd40000000000 */
[----:B------:R-:W-:Y:S02]  /*01a0*/  @!P0 IMAD.MOV.U32 R3, RZ, RZ, R9 ;  /* 0x000000ffff038224 */ /* 0x000fe400078e0009 */
[----:B------:R-:W-:Y:S02]  /*01b0*/  @!P0 IMAD.MOV.U32 R2, RZ, RZ, R8 ;  /* 0x000000ffff028224 */ /* 0x000fe400078e0008 */
[----:B------:R-:W-:-:S05]  /*01c0*/  VIADD R0, R3, 0xffffffff ;  /* 0xffffffff03007836 */ /* 0x000fca0000000000 */
[----:B------:R-:W-:Y:S01]  /*01d0*/  ISETP.GT.U32.AND P1, PT, R0, 0x7feffffe, PT ;  /* 0x7feffffe0000780c */ /* 0x000fe20003f24070 */
[----:B------:R-:W-:Y:S02]  /*01e0*/  IMAD.MOV.U32 R0, RZ, RZ, -0x3ff ;  /* 0xfffffc01ff007424 */ /* 0x000fe400078e00ff */
[----:B------:R-:W-:-:S10]  /*01f0*/  @!P0 IMAD.MOV.U32 R0, RZ, RZ, -0x435 ;  /* 0xfffffbcbff008424 */ /* 0x000fd400078e00ff */
[----:B------:R-:W-:Y:S05]  /*0200*/  @P1 BRA `(.L_x_1) ;  /* 0x0000000400041947 */ /* 0x000fea0003800000 */
[----:B------:R-:W-:Y:S01]  /*0210*/  LOP3.LUT R8, R3, 0xfffff, RZ, 0xc0, !PT ;  /* 0x000fffff03087812 */ /* 0x000fe200078ec0ff */
[----:B------:R-:W-:Y:S01]  /*0220*/  IMAD.MOV.U32 R10, RZ, RZ, RZ ;  /* 0x000000ffff0a7224 */ /* 0x000fe200078e00ff */
[----:B------:R-:W-:Y:S01]  /*0230*/  UMOV UR6, 0x3ae80f1e ;  /* 0x3ae80f1e00067882 */ /* 0x000fe20000000000 */
[----:B------:R-:W-:Y:S01]  /*0240*/  IMAD.MOV.U32 R18, RZ, RZ, -0x748574fc ;  /* 0x8b7a8b04ff127424 */ /* 0x000fe200078e00ff */
[----:B------:R-:W-:Y:S01]  /*0250*/  LOP3.LUT R9, R8, 0x3ff00000, RZ, 0xfc, !PT ;  /* 0x3ff0000008097812 */ /* 0x000fe200078efcff */
[----:B------:R-:W-:Y:S01]  /*0260*/  IMAD.MOV.U32 R8, RZ, RZ, R2 ;  /* 0x000000ffff087224 */ /* 0x000fe200078e0002 */
[----:B------:R-:W-:Y:S01]  /*0270*/  UMOV UR7, 0x3eb1380b ;  /* 0x3eb1380b00077882 */ /* 0x000fe20000000000 */
[----:B------:R-:W-:Y:S01]  /*0280*/  IMAD.MOV.U32 R19, RZ, RZ, 0x3ed0ee25 ;  /* 0x3ed0ee25ff137424 */ /* 0x000fe200078e00ff */
[----:B------:R-:W-:Y:S01]  /*0290*/  ISETP.GE.U32.AND P0, PT, R9, 0x3ff6a09f, PT ;  /* 0x3ff6a09f0900780c */ /* 0x000fe20003f06070 */
[----:B------:R-:W-:Y:S01]  /*02a0*/  IMAD.MOV.U32 R21, RZ, RZ, 0x43300000 ;  /* 0x43300000ff157424 */ /* 0x000fe200078e00ff */
[----:B------:R-:W-:Y:S01]  /*02b0*/  LEA.HI R0, R3, R0, RZ, 0xc ;  /* 0x0000000003007211 */ /* 0x000fe200078f60ff */
[----:B------:R-:W-:Y:S01]  /*02c0*/  UMOV UR8, 0x80000000 ;  /* 0x8000000000087882 */ /* 0x000fe20000000000 */
[----:B------:R-:W-:-:S09]  /*02d0*/  UMOV UR9, 0x43300000 ;  /* 0x4330000000097882 */ /* 0x000fd20000000000 */
[----:B------:R-:W-:Y:S02]  /*02e0*/  @P0 VIADD R11, R9, 0xfff00000 ;  /* 0xfff00000090b0836 */ /* 0x000fe40000000000 */
[----:B------:R-:W-:Y:S02]  /*02f0*/  @P0 VIADD R0, R0, 0x1 ;  /* 0x0000000100000836 */ /* 0x000fe40000000000 */
[----:B------:R-:W-:-:S03]  /*0300*/  @P0 IMAD.MOV.U32 R9, RZ, RZ, R11 ;  /* 0x000000ffff090224 */ /* 0x000fc600078e000b */
[----:B------:R-:W-:-:S03]  /*0310*/  LOP3.LUT R20, R0, 0x80000000, RZ, 0x3c, !PT ;  /* 0x8000000000147812 */ /* 0x000fc600078e3cff */
[C---:B------:R-:W-:Y:S02]  /*0320*/  DADD R16, R8.reuse, 1 ;  /* 0x3ff0000008107429 */ /* 0x040fe40000000000 */
[----:B------:R-:W-:-:S04]  /*0330*/  DADD R8, R8, -1 ;  /* 0xbff0000008087429 */ /* 0x000fc80000000000 */
[----:B------:R-:W0:Y:S02]  /*0340*/  MUFU.RCP64H R11, R17 ;  /* 0x00000011000b7308 */ /* 0x000e240000001800 */
[----:B0-----:R-:W-:-:S08]  /*0350*/  DFMA R12, -R16, R10, 1 ;  /* 0x3ff00000100c742b */ /* 0x001fd0000000010a */
[----:B------:R-:W-:-:S08]  /*0360*/  DFMA R12, R12, R12, R12 ;  /* 0x0000000c0c0c722b */ /* 0x000fd0000000000c */
[----:B------:R-:W-:-:S08]  /*0370*/  DFMA R10, R10, R12, R10 ;  /* 0x0000000c0a0a722b */ /* 0x000fd0000000000a */
[----:B------:R-:W-:-:S08]  /*0380*/  DMUL R12, R8, R10 ;  /* 0x0000000a080c7228 */ /* 0x000fd00000000000 */
[----:B------:R-:W-:-:S08]  /*0390*/  DFMA R12, R8, R10, R12 ;  /* 0x0000000a080c722b */ /* 0x000fd0000000000c */
[----:B------:R-:W-:Y:S02]  /*03a0*/  DMUL R14, R12, R12 ;  /* 0x0000000c0c0e7228 */ /* 0x000fe40000000000 */
[----:B------:R-:W-:-:S06]  /*03b0*/  DADD R2, R8, -R12 ;  /* 0x0000000008027229 */ /* 0x000fcc000000080c */
[----:B------:R-:W-:Y:S01]  /*03c0*/  DFMA R16, R14, UR6, R18 ;  /* 0x000000060e107c2b */ /* 0x000fe20008000012 */
[----:B------:R-:W-:Y:S01]  /*03d0*/  UMOV UR6, 0x9f02676f ;  /* 0x9f02676f00067882 */ /* 0x000fe20000000000 */
[----:B------:R-:W-:Y:S01]  /*03e0*/  UMOV UR7, 0x3ef3b266 ;  /* 0x3ef3b26600077882 */ /* 0x000fe20000000000 */
[----:B------:R-:W-:Y:S02]  /*03f0*/  DADD R18, R2, R2 ;  /* 0x0000000002127229 */ /* 0x000fe40000000002 */
[----:B------:R-:W-:Y:S01]  /*0400*/  DADD R2, R20, -UR8 ;  /* 0x8000000814027e29 */ /* 0x000fe20008000000 */
[----:B------:R-:W-:Y:S01]  /*0410*/  UMOV UR8, 0xfefa39ef ;  /* 0xfefa39ef00087882 */ /* 0x000fe20000000000 */
[----:B------:R-:W-:Y:S01]  /*0420*/  UMOV UR9, 0x3fe62e42 ;  /* 0x3fe62e4200097882 */ /* 0x000fe20000000000 */
[----:B------:R-:W-:Y:S01]  /*0430*/  DFMA R16, R14, R16, UR6 ;  /* 0x000000060e107e2b */ /* 0x000fe20008000010 */
[----:B------:R-:W-:Y:S01]  /*0440*/  UMOV UR6, 0xa9ab0956 ;  /* 0xa9ab095600067882 */ /* 0x000fe20000000000 */
[----:B------:R-:W-:Y:S01]  /*0450*/  UMOV UR7, 0x3f1745cb ;  /* 0x3f1745cb00077882 */ /* 0x000fe20000000000 */
[----:B------:R-:W-:-:S02]  /*0460*/  DFMA R18, R8, -R12, R18 ;  /* 0x8000000c0812722b */ /* 0x000fc40000000012 */
[----:B------:R-:W-:-:S03]  /*0470*/  DFMA R8, R2, UR8, R12 ;  /* 0x0000000802087c2b */ /* 0x000fc6000800000c */
[----:B------:R-:W-:Y:S01]  /*0480*/  DFMA R16, R14, R16, UR6 ;  /* 0x000000060e107e2b */ /* 0x000fe20008000010 */
[----:B------:R-:W-:Y:S01]  /*0490*/  UMOV UR6, 0x2d1b5154 ;  /* 0x2d1b515400067882 */ /* 0x000fe20000000000 */
[----:B------:R-:W-:Y:S01]  /*04a0*/  UMOV UR7, 0x3f3c71c7 ;  /* 0x3f3c71c700077882 */ /* 0x000fe20000000000 */
[----:B------:R-:W-:-:S05]  /*04b0*/  DMUL R18, R10, R18 ;  /* 0x000000120a127228 */ /* 0x000fca0000000000 */
[----:B------:R-:W-:Y:S01]  /*04c0*/  DFMA R16, R14, R16, UR6 ;  /* 0x000000060e107e2b */ /* 0x000fe20008000010 */
[----:B------:R-:W-:Y:S01]  /*04d0*/  UMOV UR6, 0x923be72d ;  /* 0x923be72d00067882 */ /* 0x000fe20000000000 */
[----:B------:R-:W-:-:S06]  /*04e0*/  UMOV UR7, 0x3f624924 ;  /* 0x3f62492400077882 */ /* 0x000fcc0000000000 */
        /* <DEDUP_REMOVED lines=8> */
[----:B------:R-:W-:Y:S02]  /*0570*/  UMOV UR7, 0x3fe62e42 ;  /* 0x3fe62e4200077882 */ /* 0x000fe40000000000 */
[----:B------:R-:W-:Y:S01]  /*0580*/  DFMA R20, R2, -UR6, R8 ;  /* 0x8000000602147c2b */ /* 0x000fe20008000008 */
[----:B------:R-:W-:Y:S01]  /*0590*/  UMOV UR6, 0x3b39803f ;  /* 0x3b39803f00067882 */ /* 0x000fe20000000000 */
[----:B------:R-:W-:Y:S02]  /*05a0*/  UMOV UR7, 0x3c7abc9e ;  /* 0x3c7abc9e00077882 */ /* 0x000fe40000000000 */
[----:B------:R-:W-:-:S04]  /*05b0*/  DMUL R16, R14, R16 ;  /* 0x000000100e107228 */ /* 0x000fc80000000000 */
[----:B------:R-:W-:-:S04]  /*05c0*/  DADD R20, -R12, R20 ;  /* 0x000000000c147229 */ /* 0x000fc80000000114 */
[----:B------:R-:W-:-:S08]  /*05d0*/  DFMA R16, R12, R16, R18 ;  /* 0x000000100c10722b */ /* 0x000fd00000000012 */
[----:B------:R-:W-:-:S08]  /*05e0*/  DADD R16, R16, -R20 ;  /* 0x0000000010107229 */ /* 0x000fd00000000814 */
[----:B------:R-:W-:-:S08]  /*05f0*/  DFMA R2, R2, UR6, R16 ;  /* 0x0000000602027c2b */ /* 0x000fd00008000010 */
[----:B------:R-:W-:Y:S01]  /*0600*/  DADD R2, R8, R2 ;  /* 0x0000000008027229 */ /* 0x000fe20000000002 */
[----:B------:R-:W-:Y:S10]  /*0610*/  BRA `(.L_x_2) ;  /* 0x0000000000187947 */ /* 0x000ff40003800000 */
.L_x_1:
[----:B------:R-:W-:Y:S01]  /*0620*/  IMAD.MOV.U32 R2, RZ, RZ, 0x0 ;  /* 0x00000000ff027424 */ /* 0x000fe200078e00ff */
[----:B------:R-:W-:Y:S01]  /*0630*/  LOP3.LUT P0, RZ, R9, 0x7fffffff, RZ, 0xc0, !PT ;  /* 0x7fffffff09ff7812 */ /* 0x000fe2000780c0ff */
[----:B------:R-:W-:-:S06]  /*0640*/  IMAD.MOV.U32 R3, RZ, RZ, 0x7ff00000 ;  /* 0x7ff00000ff037424 */ /* 0x000fcc00078e00ff */
[----:B------:R-:W-:-:S10]  /*0650*/  DFMA R2, R8, R2, +INF ;  /* 0x7ff000000802742b */ /* 0x000fd40000000002 */
[----:B------:R-:W-:Y:S02]  /*0660*/  FSEL R2, R2, RZ, P0 ;  /* 0x000000ff02027208 */ /* 0x000fe40000000000 */
[----:B------:R-:W-:-:S07]  /*0670*/  FSEL R3, R3, -QNAN , P0 ;  /* 0xfff0000003037808 */ /* 0x000fce0000000000 */
.L_x_2:
[----:B------:R-:W-:Y:S05]  /*0680*/  BSYNC.RECONVERGENT B0 ;  /* 0x0000000000007941 */ /* 0x000fea0003800200 */
.L_x_0:
[----:B------:R-:W-:Y:S01]  /*0690*/  DSETP.NEU.AND P0, PT, |R4|, +INF , PT ;  /* 0x7ff000000400742a */ /* 0x000fe20003f0d200 */
[----:B------:R-:W-:-:S13]  /*06a0*/  BSSY.RECONVERGENT B0, `(.L_x_3) ;  /* 0x0000016000007945 */ /* 0x000fda0003800200 */
[----:B------:R-:W-:Y:S01]  /*06b0*/  @!P0 DMUL R20, RZ, R4 ;  /* 0x00000004ff148228 */ /* 0x000fe20000000000 */
[----:B------:R-:W-:Y:S01]  /*06c0*/  @!P0 IMAD.MOV.U32 R0, RZ, RZ, RZ ;  /* 0x000000ffff008224 */ /* 0x000fe200078e00ff */
[----:B------:R-:W-:Y:S09]  /*06d0*/  @!P0 BRA `(.L_x_4) ;  /* 0x0000000000488947 */ /* 0x000ff20003800000 */
[----:B------:R-:W-:Y:S01]  /*06e0*/  UMOV UR6, 0x6dc9c883 ;  /* 0x6dc9c88300067882 */ /* 0x000fe20000000000 */
[----:B------:R-:W-:Y:S01]  /*06f0*/  UMOV UR7, 0x3fe45f30 ;  /* 0x3fe45f3000077882 */ /* 0x000fe20000000000 */
[C---:B------:R-:W-:Y:S02]  /*0700*/  DSETP.GE.AND P0, PT, |R4|.reuse, 2.14748364800000000000e+09, PT ;  /* 0x41e000000400742a */ /* 0x040fe40003f06200 */
[----:B------:R-:W-:Y:S01]  /*0710*/  DMUL R8, R4, UR6 ;  /* 0x0000000604087c28 */ /* 0x000fe20008000000 */
[----:B------:R-:W-:Y:S01]  /*0720*/  UMOV UR6, 0x54442d18 ;  /* 0x54442d1800067882 */ /* 0x000fe20000000000 */
[----:B------:R-:W-:-:S04]  /*0730*/  UMOV UR7, 0x3ff921fb ;  /* 0x3ff921fb00077882 */ /* 0x000fc80000000000 */
[----:B------:R-:W0:Y:S08]  /*0740*/  F2I.F64 R0, R8 ;  /* 0x0000000800007311 */ /* 0x000e300000301100 */
[----:B0-----:R-:W0:Y:S02]  /*0750*/  I2F.F64 R20, R0 ;  /* 0x0000000000147312 */ /* 0x001e240000201c00 */
[----:B0-----:R-:W-:Y:S01]  /*0760*/  DFMA R10, R20, -UR6, R4 ;  /* 0x80000006140a7c2b */ /* 0x001fe20008000004 */
[----:B------:R-:W-:Y:S01]  /*0770*/  UMOV UR6, 0x33145c00 ;  /* 0x33145c0000067882 */ /* 0x000fe20000000000 */
[----:B------:R-:W-:-:S06]  /*0780*/  UMOV UR7, 0x3c91a626 ;  /* 0x3c91a62600077882 */ /* 0x000fcc0000000000 */
[----:B------:R-:W-:Y:S01]  /*0790*/  DFMA R10, R20, -UR6, R10 ;  /* 0x80000006140a7c2b */ /* 0x000fe2000800000a */
[----:B------:R-:W-:Y:S01]  /*07a0*/  UMOV UR6, 0x252049c0 ;  /* 0x252049c000067882 */ /* 0x000fe20000000000 */
[----:B------:R-:W-:-:S06]  /*07b0*/  UMOV UR7, 0x397b839a ;  /* 0x397b839a00077882 */ /* 0x000fcc0000000000 */
[----:B------:R-:W-:Y:S01]  /*07c0*/  DFMA R20, R20, -UR6, R10 ;  /* 0x8000000614147c2b */ /* 0x000fe2000800000a */
[----:B------:R-:W-:Y:S10]  /*07d0*/  @!P0 BRA `(.L_x_4) ;  /* 0x0000000000088947 */ /* 0x000ff40003800000 */
[----:B------:R-:W-:-:S07]  /*07e0*/  MOV R16, 0x800 ;  /* 0x0000080000107802 */ /* 0x000fce0000000f00 */
[----:B------:R-:W-:Y:S05]  /*07f0*/  CALL.REL.NOINC `($_Z9calculatePci$__internal_trig_reduction_slowpathd) ;  /* 0x0000000800487944 */ /* 0x000fea0003c00000 */
.L_x_4:
[----:B------:R-:W-:Y:S05]  /*0800*/  BSYNC.RECONVERGENT B0 ;  /* 0x0000000000007941 */ /* 0x000fea0003800200 */
.L_x_3:
[----:B------:R-:W0:Y:S01]  /*0810*/  LDCU.64 UR6, c[0x4][0x8] ;  /* 0x01000100ff0677ac */ /* 0x000e220008000a00 */
[----:B------:R-:W-:-:S05]  /*0820*/  IMAD.SHL.U32 R4, R0, 0x40, RZ ;  /* 0x0000004000047824 */ /* 0x000fca00078e00ff */
[----:B------:R-:W-:-:S04]  /*0830*/  LOP3.LUT R4, R4, 0x40, RZ, 0xc0, !PT ;  /* 0x0000004004047812 */ /* 0x000fc800078ec0ff */
[----:B0-----:R-:W-:-:S05]  /*0840*/  IADD3 R22, P0, PT, R4, UR6, RZ ;  /* 0x0000000604167c10 */ /* 0x001fca000ff1e0ff */
[----:B------:R-:W-:-:S05]  /*0850*/  IMAD.X R23, RZ, RZ, UR7, P0 ;  /* 0x00000007ff177e24 */ /* 0x000fca00080e06ff */
[----:B------:R-:W2:Y:S04]  /*0860*/  LDG.E.128.CONSTANT R8, desc[UR4][R22.64] ;  /* 0x0000000416087981 */ /* 0x000ea8000c1e9d00 */
[----:B------:R-:W3:Y:S04]  /*0870*/  LDG.E.128.CONSTANT R12, desc[UR4][R22.64+0x10] ;  /* 0x00001004160c7981 */ /* 0x000ee8000c1e9d00 */
[----:B------:R-:W4:Y:S01]  /*0880*/  LDG.E.128.CONSTANT R16, desc[UR4][R22.64+0x20] ;  /* 0x0000200416107981 */ /* 0x000f22000c1e9d00 */
[----:B------:R-:W-:Y:S01]  /*0890*/  LOP3.LUT R4, R0, 0x1, RZ, 0xc0, !PT ;  /* 0x0000000100047812 */ /* 0x000fe200078ec0ff */
[----:B------:R-:W-:Y:S01]  /*08a0*/  IMAD.MOV.U32 R24, RZ, RZ, 0x20fd8164 ;  /* 0x20fd8164ff187424 */ /* 0x000fe200078e00ff */
[----:B------:R-:W-:Y:S01]  /*08b0*/  FSETP.GEU.AND P1, PT, |R3|, 6.5827683646048100446e-37, PT ;  /* 0x036000000300780b */ /* 0x000fe20003f2e200 */
[----:B------:R-:W-:Y:S01]  /*08c0*/  IMAD.MOV.U32 R25, RZ, RZ, 0x3da8ff83 ;  /* 0x3da8ff83ff197424 */ /* 0x000fe200078e00ff */
[----:B------:R-:W-:Y:S01]  /*08d0*/  ISETP.NE.U32.AND P0, PT, R4, 0x1, PT ;  /* 0x000000010400780c */ /* 0x000fe20003f05070 */
[----:B------:R-:W-:Y:S01]  /*08e0*/  DMUL R4, R20, R20 ;  /* 0x0000001414047228 */ /* 0x000fe20000000000 */
[----:B------:R-:W-:Y:S02]  /*08f0*/  BSSY.RECONVERGENT B0, `(.L_x_5) ;  /* 0x0000022000007945 */ /* 0x000fe40003800200 */
[----:B------:R-:W-:-:S02]  /*0900*/  FSEL R24, R24, -8.06006814911005101289e+34, !P0 ;  /* 0xf9785eba18187808 */ /* 0x000fc40004000000 */
[----:B------:R-:W-:-:S06]  /*0910*/  FSEL R25, -R25, 0.11223486810922622681, !P0 ;  /* 0x3de5db6519197808 */ /* 0x000fcc0004000100 */
[----:B--2---:R-:W-:-:S08]  /*0920*/  DFMA R8, R4, R24, R8 ;  /* 0x000000180408722b */ /* 0x004fd00000000008 */
[----:B------:R-:W-:-:S08]  /*0930*/  DFMA R8, R4, R8, R10 ;  /* 0x000000080408722b */ /* 0x000fd0000000000a */
[----:B---3--:R-:W-:-:S08]  /*0940*/  DFMA R8, R4, R8, R12 ;  /* 0x000000080408722b */ /* 0x008fd0000000000c */
[----:B------:R-:W-:-:S08]  /*0950*/  DFMA R8, R4, R8, R14 ;  /* 0x000000080408722b */ /* 0x000fd0000000000e */
[----:B----4-:R-:W-:-:S08]  /*0960*/  DFMA R8, R4, R8, R16 ;  /* 0x000000080408722b */ /* 0x010fd00000000010 */
[----:B------:R-:W-:-:S08]  /*0970*/  DFMA R8, R4, R8, R18 ;  /* 0x000000080408722b */ /* 0x000fd00000000012 */
[----:B------:R-:W-:Y:S02]  /*0980*/  DFMA R20, R8, R20, R20 ;  /* 0x000000140814722b */ /* 0x000fe40000000014 */
[----:B------:R-:W-:-:S10]  /*0990*/  DFMA R4, R4, R8, 1 ;  /* 0x3ff000000404742b */ /* 0x000fd40000000008 */
[----:B------:R-:W-:Y:S02]  /*09a0*/  FSEL R8, R4, R20, !P0 ;  /* 0x0000001404087208 */ /* 0x000fe40004000000 */
[----:B------:R-:W-:Y:S02]  /*09b0*/  FSEL R9, R5, R21, !P0 ;  /* 0x0000001505097208 */ /* 0x000fe40004000000 */
[----:B------:R-:W-:-:S04]  /*09c0*/  LOP3.LUT P0, RZ, R0, 0x2, RZ, 0xc0, !PT ;  /* 0x0000000200ff7812 */ /* 0x000fc8000780c0ff */
[----:B------:R-:W-:-:S10]  /*09d0*/  DADD R4, RZ, -R8 ;  /* 0x00000000ff047229 */ /* 0x000fd40000000808 */
[----:B------:R-:W-:Y:S02]  /*09e0*/  FSEL R9, R9, R5, !P0 ;  /* 0x0000000509097208 */ /* 0x000fe40004000000 */
[----:B------:R-:W-:Y:S01]  /*09f0*/  FSEL R8, R8, R4, !P0 ;  /* 0x0000000408087208 */ /* 0x000fe20004000000 */
[----:B------:R-:W-:Y:S01]  /*0a00*/  IMAD.MOV.U32 R4, RZ, RZ, 0x1 ;  /* 0x00000001ff047424 */ /* 0x000fe200078e00ff */
[----:B------:R-:W0:Y:S05]  /*0a10*/  MUFU.RCP64H R5, R9 ;  /* 0x0000000900057308 */ /* 0x000e2a0000001800 */
[----:B0-----:R-:W-:-:S08]  /*0a20*/  DFMA R10, -R8, R4, 1 ;  /* 0x3ff00000080a742b */ /* 0x001fd00000000104 */
[----:B------:R-:W-:-:S08]  /*0a30*/  DFMA R10, R10, R10, R10 ;  /* 0x0000000a0a0a722b */ /* 0x000fd0000000000a */
[----:B------:R-:W-:-:S08]  /*0a40*/  DFMA R10, R4, R10, R4 ;  /* 0x0000000a040a722b */ /* 0x000fd00000000004 */
[----:B------:R-:W-:-:S08]  /*0a50*/  DFMA R4, -R8, R10, 1 ;  /* 0x3ff000000804742b */ /* 0x000fd0000000010a */
[----:B------:R-:W-:-:S08]  /*0a60*/  DFMA R4, R10, R4, R10 ;  /* 0x000000040a04722b */ /* 0x000fd0000000000a */
[----:B------:R-:W-:-:S08]  /*0a70*/  DMUL R10, R4, R2 ;  /* 0x00000002040a7228 */ /* 0x000fd00000000000 */
[----:B------:R-:W-:-:S08]  /*0a80*/  DFMA R12, -R8, R10, R2 ;  /* 0x0000000a080c722b */ /* 0x000fd00000000102 */
[----:B------:R-:W-:-:S10]  /*0a90*/  DFMA R4, R4, R12, R10 ;  /* 0x0000000c0404722b */ /* 0x000fd4000000000a */
[----:B------:R-:W-:-:S05]  /*0aa0*/  FFMA R0, RZ, R9, R5 ;  /* 0x00000009ff007223 */ /* 0x000fca0000000005 */
[----:B------:R-:W-:-:S13]  /*0ab0*/  FSETP.GT.AND P0, PT, |R0|, 1.469367938527859385e-39, PT ;  /* 0x001000000000780b */ /* 0x000fda0003f04200 */
[----:B------:R-:W-:Y:S05]  /*0ac0*/  @P0 BRA P1, `(.L_x_6) ;  /* 0x0000000000100947 */ /* 0x000fea0000800000 */
[----:B------:R-:W-:Y:S01]  /*0ad0*/  IMAD.MOV.U32 R4, RZ, RZ, R2 ;  /* 0x000000ffff047224 */ /* 0x000fe200078e0002 */
[----:B------:R-:W-:Y:S01]  /*0ae0*/  MOV R0, 0xb10 ;  /* 0x00000b1000007802 */ /* 0x000fe20000000f00 */
[----:B------:R-:W-:-:S07]  /*0af0*/  IMAD.MOV.U32 R5, RZ, RZ, R3 ;  /* 0x000000ffff057224 */ /* 0x000fce00078e0003 */
[----:B------:R-:W-:Y:S05]  /*0b00*/  CALL.REL.NOINC `($__internal_0_$__cuda_sm20_div_rn_f64_full) ;  /* 0x00000000000c7944 */ /* 0x000fea0003c00000 */
.L_x_6:
[----:B------:R-:W-:Y:S05]  /*0b10*/  BSYNC.RECONVERGENT B0 ;  /* 0x0000000000007941 */ /* 0x000fea0003800200 */
.L_x_5:
[----:B------:R-:W-:Y:S01]  /*0b20*/  STG.E.64 desc[UR4][R6.64+0x10], R4 ;  /* 0x0000100406007986 */ /* 0x000fe2000c101b04 */
[----:B------:R-:W-:Y:S05]  /*0b30*/  EXIT ;  /* 0x000000000000794d */ /* 0x000fea0003800000 */
        .weak           $__internal_0_$__cuda_sm20_div_rn_f64_full
        .type           $__internal_0_$__cuda_sm20_div_rn_f64_full,@function
        .size           $__internal_0_$__cuda_sm20_div_rn_f64_full,($_Z9calculatePci$__internal_trig_reduction_slowpathd - $__internal_0_$__cuda_sm20_div_rn_f64_full)
$__internal_0_$__cuda_sm20_div_rn_f64_full:
[C---:B------:R-:W-:Y:S01]  /*0b40*/  FSETP.GEU.AND P0, PT, |R9|.reuse, 1.469367938527859385e-39, PT ;  /* 0x001000000900780b */ /* 0x040fe20003f0e200 */
[----:B------:R-:W-:Y:S01]  /*0b50*/  IMAD.MOV.U32 R16, RZ, RZ, 0x1 ;  /* 0x00000001ff107424 */ /* 0x000fe200078e00ff */
[----:B------:R-:W-:Y:S01]  /*0b60*/  LOP3.LUT R2, R9, 0x800fffff, RZ, 0xc0, !PT ;  /* 0x800fffff09027812 */ /* 0x000fe200078ec0ff */
[----:B------:R-:W-:Y:S01]  /*0b70*/  BSSY.RECONVERGENT B1, `(.L_x_7) ;  /* 0x0000055000017945 */ /* 0x000fe20003800200 */
[C---:B------:R-:W-:Y:S02]  /*0b80*/  FSETP.GEU.AND P2, PT, |R5|.reuse, 1.469367938527859385e-39, PT ;  /* 0x001000000500780b */ /* 0x040fe40003f4e200 */
[----:B------:R-:W-:Y:S01]  /*0b90*/  LOP3.LUT R3, R2, 0x3ff00000, RZ, 0xfc, !PT ;  /* 0x3ff0000002037812 */ /* 0x000fe200078efcff */
[----:B------:R-:W-:Y:S01]  /*0ba0*/  IMAD.MOV.U32 R2, RZ, RZ, R8 ;  /* 0x000000ffff027224 */ /* 0x000fe200078e0008 */
[----:B------:R-:W-:Y:S02]  /*0bb0*/  LOP3.LUT R12, R5, 0x7ff00000, RZ, 0xc0, !PT ;  /* 0x7ff00000050c7812 */ /* 0x000fe400078ec0ff */
[----:B------:R-:W-:-:S03]  /*0bc0*/  LOP3.LUT R15, R9, 0x7ff00000, RZ, 0xc0, !PT ;  /* 0x7ff00000090f7812 */ /* 0x000fc600078ec0ff */
[----:B------:R-:W-:Y:S01]  /*0bd0*/  @!P0 DMUL R2, R8, 8.98846567431157953865e+307 ;  /* 0x7fe0000008028828 */ /* 0x000fe20000000000 */
[----:B------:R-:W-:-:S03]  /*0be0*/  ISETP.GE.U32.AND P1, PT, R12, R15, PT ;  /* 0x0000000f0c00720c */ /* 0x000fc60003f26070 */
[----:B------:R-:W-:Y:S01]  /*0bf0*/  @!P2 LOP3.LUT R13, R9, 0x7ff00000, RZ, 0xc0, !PT ;  /* 0x7ff00000090da812 */ /* 0x000fe200078ec0ff */
[----:B------:R-:W-:Y:S01]  /*0c00*/  @!P2 IMAD.MOV.U32 R18, RZ, RZ, RZ ;  /* 0x000000ffff12a224 */ /* 0x000fe200078e00ff */
[----:B------:R-:W0:Y:S02]  /*0c10*/  MUFU.RCP64H R17, R3 ;  /* 0x0000000300117308 */ /* 0x000e240000001800 */
[----:B------:R-:W-:Y:S01]  /*0c20*/  @!P2 ISETP.GE.U32.AND P3, PT, R12, R13, PT ;  /* 0x0000000d0c00a20c */ /* 0x000fe20003f66070 */
[----:B------:R-:W-:-:S05]  /*0c30*/  IMAD.MOV.U32 R13, RZ, RZ, 0x1ca00000 ;  /* 0x1ca00000ff0d7424 */ /* 0x000fca00078e00ff */
[----:B------:R-:W-:-:S04]  /*0c40*/  @!P2 SEL R19, R13, 0x63400000, !P3 ;  /* 0x634000000d13a807 */ /* 0x000fc80005800000 */
[----:B------:R-:W-:-:S04]  /*0c50*/  @!P2 LOP3.LUT R19, R19, 0x80000000, R5, 0xf8, !PT ;  /* 0x800000001313a812 */ /* 0x000fc800078ef805 */
[----:B------:R-:W-:Y:S01]  /*0c60*/  @!P2 LOP3.LUT R19, R19, 0x100000, RZ, 0xfc, !PT ;  /* 0x001000001313a812 */ /* 0x000fe200078efcff */
[----:B0-----:R-:W-:-:S08]  /*0c70*/  DFMA R10, R16, -R2, 1 ;  /* 0x3ff00000100a742b */ /* 0x001fd00000000802 */
[----:B------:R-:W-:-:S08]  /*0c80*/  DFMA R10, R10, R10, R10 ;  /* 0x0000000a0a0a722b */ /* 0x000fd0000000000a */
[----:B------:R-:W-:Y:S01]  /*0c90*/  DFMA R16, R16, R10, R16 ;  /* 0x0000000a1010722b */ /* 0x000fe20000000010 */
[----:B------:R-:W-:Y:S01]  /*0ca0*/  SEL R11, R13, 0x63400000, !P1 ;  /* 0x634000000d0b7807 */ /* 0x000fe20004800000 */
[----:B------:R-:W-:-:S03]  /*0cb0*/  IMAD.MOV.U32 R10, RZ, RZ, R4 ;  /* 0x000000ffff0a7224 */ /* 0x000fc600078e0004 */
[----:B------:R-:W-:-:S03]  /*0cc0*/  LOP3.LUT R11, R11, 0x800fffff, R5, 0xf8, !PT ;  /* 0x800fffff0b0b7812 */ /* 0x000fc600078ef805 */
[----:B------:R-:W-:-:S03]  /*0cd0*/  DFMA R20, R16, -R2, 1 ;  /* 0x3ff000001014742b */ /* 0x000fc60000000802 */
[----:B------:R-:W-:-:S05]  /*0ce0*/  @!P2 DFMA R10, R10, 2, -R18 ;  /* 0x400000000a0aa82b */ /* 0x000fca0000000812 */
[----:B------:R-:W-:Y:S01]  /*0cf0*/  DFMA R16, R16, R20, R16 ;  /* 0x000000141010722b */ /* 0x000fe20000000010 */
[----:B------:R-:W-:Y:S02]  /*0d00*/  IMAD.MOV.U32 R21, RZ, RZ, R12 ;  /* 0x000000ffff157224 */ /* 0x000fe400078e000c */
[----:B------:R-:W-:Y:S01]  /*0d10*/  IMAD.MOV.U32 R20, RZ, RZ, R15 ;  /* 0x000000ffff147224 */ /* 0x000fe200078e000f */
[----:B------:R-:W-:Y:S02]  /*0d20*/  @!P0 LOP3.LUT R20, R3, 0x7ff00000, RZ, 0xc0, !PT ;  /* 0x7ff0000003148812 */ /* 0x000fe400078ec0ff */
[----:B------:R-:W-:Y:S02]  /*0d30*/  @!P2 LOP3.LUT R21, R11, 0x7ff00000, RZ, 0xc0, !PT ;  /* 0x7ff000000b15a812 */ /* 0x000fe400078ec0ff */
[----:B------:R-:W-:Y:S01]  /*0d40*/  DMUL R18, R16, R10 ;  /* 0x0000000a10127228 */ /* 0x000fe20000000000 */
[----:B------:R-:W-:Y:S02]  /*0d50*/  VIADD R23, R20, 0xffffffff ;  /* 0xffffffff14177836 */ /* 0x000fe40000000000 */
[----:B------:R-:W-:-:S05]  /*0d60*/  VIADD R22, R21, 0xffffffff ;  /* 0xffffffff15167836 */ /* 0x000fca0000000000 */
[----:B------:R-:W-:Y:S01]  /*0d70*/  DFMA R14, R18, -R2, R10 ;  /* 0x80000002120e722b */ /* 0x000fe2000000000a */
[----:B------:R-:W-:-:S04]  /*0d80*/  ISETP.GT.U32.AND P0, PT, R22, 0x7feffffe, PT ;  /* 0x7feffffe1600780c */ /* 0x000fc80003f04070 */
[----:B------:R-:W-:-:S03]  /*0d90*/  ISETP.GT.U32.OR P0, PT, R23, 0x7feffffe, P0 ;  /* 0x7feffffe1700780c */ /* 0x000fc60000704470 */
[----:B------:R-:W-:-:S10]  /*0da0*/  DFMA R14, R16, R14, R18 ;  /* 0x0000000e100e722b */ /* 0x000fd40000000012 */
[----:B------:R-:W-:Y:S05]  /*0db0*/  @P0 BRA `(.L_x_8) ;  /* 0x00000000006c0947 */ /* 0x000fea0003800000 */
[----:B------:R-:W-:-:S04]  /*0dc0*/  LOP3.LUT R5, R9, 0x7ff00000, RZ, 0xc0, !PT ;  /* 0x7ff0000009057812 */ /* 0x000fc800078ec0ff */
[CC--:B------:R-:W-:Y:S02]  /*0dd0*/  VIADDMNMX R4, R12.reuse, -R5.reuse, 0xb9600000, !PT ;  /* 0xb96000000c047446 */ /* 0x0c0fe40007800905 */
[----:B------:R-:W-:Y:S02]  /*0de0*/  ISETP.GE.U32.AND P0, PT, R12, R5, PT ;  /* 0x000000050c00720c */ /* 0x000fe40003f06070 */
[----:B------:R-:W-:Y:S02]  /*0df0*/  VIMNMX R4, PT, PT, R4, 0x46a00000, PT ;  /* 0x46a0000004047848 */ /* 0x000fe40003fe0100 */
[----:B------:R-:W-:-:S05]  /*0e00*/  SEL R13, R13, 0x63400000, !P0 ;  /* 0x634000000d0d7807 */ /* 0x000fca0004000000 */
[----:B------:R-:W-:Y:S02]  /*0e10*/  IMAD.IADD R16, R4, 0x1, -R13 ;  /* 0x0000000104107824 */ /* 0x000fe400078e0a0d */
[----:B------:R-:W-:Y:S02]  /*0e20*/  IMAD.MOV.U32 R4, RZ, RZ, RZ ;  /* 0x000000ffff047224 */ /* 0x000fe400078e00ff */
[----:B------:R-:W-:-:S06]  /*0e30*/  VIADD R5, R16, 0x7fe00000 ;  /* 0x7fe0000010057836 */ /* 0x000fcc0000000000 */
[----:B------:R-:W-:-:S10]  /*0e40*/  DMUL R12, R14, R4 ;  /* 0x000000040e0c7228 */ /* 0x000fd40000000000 */
[----:B------:R-:W-:-:S13]  /*0e50*/  FSETP.GTU.AND P0, PT, |R13|, 1.469367938527859385e-39, PT ;  /* 0x001000000d00780b */ /* 0x000fda0003f0c200 */
[----:B------:R-:W-:Y:S05]  /*0e60*/  @P0 BRA `(.L_x_9) ;  /* 0x0000000000940947 */ /* 0x000fea0003800000 */
[----:B------:R-:W-:Y:S01]  /*0e70*/  DFMA R2, R14, -R2, R10 ;  /* 0x800000020e02722b */ /* 0x000fe2000000000a */
[----:B------:R-:W-:-:S09]  /*0e80*/  IMAD.MOV.U32 R4, RZ, RZ, RZ ;  /* 0x000000ffff047224 */ /* 0x000fd200078e00ff */
[C---:B------:R-:W-:Y:S02]  /*0e90*/  FSETP.NEU.AND P0, PT, R3.reuse, RZ, PT ;  /* 0x000000ff0300720b */ /* 0x040fe40003f0d000 */
[----:B------:R-:W-:-:S04]  /*0ea0*/  LOP3.LUT R9, R3, 0x80000000, R9, 0x48, !PT ;  /* 0x8000000003097812 */ /* 0x000fc800078e4809 */
[----:B------:R-:W-:-:S07]  /*0eb0*/  LOP3.LUT R5, R9, R5, RZ, 0xfc, !PT ;  /* 0x0000000509057212 */ /* 0x000fce00078efcff */
[----:B------:R-:W-:Y:S05]  /*0ec0*/  @!P0 BRA `(.L_x_9) ;  /* 0x00000000007c8947 */ /* 0x000fea0003800000 */
[----:B------:R-:W-:Y:S01]  /*0ed0*/  IMAD.MOV R3, RZ, RZ, -R16 ;  /* 0x000000ffff037224 */ /* 0x000fe200078e0a10 */
[----:B------:R-:W-:Y:S01]  /*0ee0*/  DMUL.RP R4, R14, R4 ;  /* 0x000000040e047228 */ /* 0x000fe20000008000 */
[----:B------:R-:W-:-:S06]  /*0ef0*/  IMAD.MOV.U32 R2, RZ, RZ, RZ ;  /* 0x000000ffff027224 */ /* 0x000fcc00078e00ff */
[----:B------:R-:W-:-:S03]  /*0f00*/  DFMA R2, R12, -R2, R14 ;  /* 0x800000020c02722b */ /* 0x000fc6000000000e */
[----:B------:R-:W-:-:S03]  /*0f10*/  LOP3.LUT R9, R5, R9, RZ, 0x3c, !PT ;  /* 0x0000000905097212 */ /* 0x000fc600078e3cff */
[----:B------:R-:W-:-:S04]  /*0f20*/  IADD3 R2, PT, PT, -R16, -0x43300000, RZ ;  /* 0xbcd0000010027810 */ /* 0x000fc80007ffe1ff */
[----:B------:R-:W-:-:S04]  /*0f30*/  FSETP.NEU.AND P0, PT, |R3|, R2, PT ;  /* 0x000000020300720b */ /* 0x000fc80003f0d200 */
[----:B------:R-:W-:Y:S02]  /*0f40*/  FSEL R12, R4, R12, !P0 ;  /* 0x0000000c040c7208 */ /* 0x000fe40004000000 */
[----:B------:R-:W-:Y:S01]  /*0f50*/  FSEL R13, R9, R13, !P0 ;  /* 0x0000000d090d7208 */ /* 0x000fe20004000000 */
[----:B------:R-:W-:Y:S06]  /*0f60*/  BRA `(.L_x_9) ;  /* 0x0000000000547947 */ /* 0x000fec0003800000 */
.L_x_8:
[----:B------:R-:W-:-:S14]  /*0f70*/  DSETP.NAN.AND P0, PT, R4, R4, PT ;  /* 0x000000040400722a */ /* 0x000fdc0003f08000 */
[----:B------:R-:W-:Y:S05]  /*0f80*/  @P0 BRA `(.L_x_10) ;  /* 0x0000000000440947 */ /* 0x000fea0003800000 */
[----:B------:R-:W-:-:S14]  /*0f90*/  DSETP.NAN.AND P0, PT, R8, R8, PT ;  /* 0x000000080800722a */ /* 0x000fdc0003f08000 */
[----:B------:R-:W-:Y:S05]  /*0fa0*/  @P0 BRA `(.L_x_11) ;  /* 0x0000000000300947 */ /* 0x000fea0003800000 */
[----:B------:R-:W-:Y:S01]  /*0fb0*/  ISETP.NE.AND P0, PT, R21, R20, PT ;  /* 0x000000141500720c */ /* 0x000fe20003f05270 */
[----:B------:R-:W-:Y:S02]  /*0fc0*/  IMAD.MOV.U32 R12, RZ, RZ, 0x0 ;  /* 0x00000000ff0c7424 */ /* 0x000fe400078e00ff */
[----:B------:R-:W-:-:S10]  /*0fd0*/  IMAD.MOV.U32 R13, RZ, RZ, -0x80000 ;  /* 0xfff80000ff0d7424 */ /* 0x000fd400078e00ff */
[----:B------:R-:W-:Y:S05]  /*0fe0*/  @!P0 BRA `(.L_x_9) ;  /* 0x0000000000348947 */ /* 0x000fea0003800000 */
[----:B------:R-:W-:Y:S02]  /*0ff0*/  ISETP.NE.AND P0, PT, R21, 0x7ff00000, PT ;  /* 0x7ff000001500780c */ /* 0x000fe40003f05270 */
[----:B------:R-:W-:Y:S02]  /*1000*/  LOP3.LUT R13, R5, 0x80000000, R9, 0x48, !PT ;  /* 0x80000000050d7812 */ /* 0x000fe400078e4809 */
[----:B------:R-:W-:-:S13]  /*1010*/  ISETP.EQ.OR P0, PT, R20, RZ, !P0 ;  /* 0x000000ff1400720c */ /* 0x000fda0004702670 */
[----:B------:R-:W-:Y:S01]  /*1020*/  @P0 LOP3.LUT R2, R13, 0x7ff00000, RZ, 0xfc, !PT ;  /* 0x7ff000000d020812 */ /* 0x000fe200078efcff */
[----:B------:R-:W-:Y:S02]  /*1030*/  @!P0 IMAD.MOV.U32 R12, RZ, RZ, RZ ;  /* 0x000000ffff0c8224 */ /* 0x000fe400078e00ff */
[----:B------:R-:W-:Y:S02]  /*1040*/  @P0 IMAD.MOV.U32 R12, RZ, RZ, RZ ;  /* 0x000000ffff0c0224 */ /* 0x000fe400078e00ff */
[----:B------:R-:W-:Y:S01]  /*1050*/  @P0 IMAD.MOV.U32 R13, RZ, RZ, R2 ;  /* 0x000000ffff0d0224 */ /* 0x000fe200078e0002 */
[----:B------:R-:W-:Y:S06]  /*1060*/  BRA `(.L_x_9) ;  /* 0x0000000000147947 */ /* 0x000fec0003800000 */
.L_x_11:
[----:B------:R-:W-:Y:S01]  /*1070*/  LOP3.LUT R13, R9, 0x80000, RZ, 0xfc, !PT ;  /* 0x00080000090d7812 */ /* 0x000fe200078efcff */
[----:B------:R-:W-:Y:S01]  /*1080*/  IMAD.MOV.U32 R12, RZ, RZ, R8 ;  /* 0x000000ffff0c7224 */ /* 0x000fe200078e0008 */
[----:B------:R-:W-:Y:S06]  /*1090*/  BRA `(.L_x_9) ;  /* 0x0000000000087947 */ /* 0x000fec0003800000 */
.L_x_10:
[----:B------:R-:W-:Y:S01]  /*10a0*/  LOP3.LUT R13, R5, 0x80000, RZ, 0xfc, !PT ;  /* 0x00080000050d7812 */ /* 0x000fe200078efcff */
[----:B------:R-:W-:-:S07]  /*10b0*/  IMAD.MOV.U32 R12, RZ, RZ, R4 ;  /* 0x000000ffff0c7224 */ /* 0x000fce00078e0004 */
.L_x_9:
[----:B------:R-:W-:Y:S05]  /*10c0*/  BSYNC.RECONVERGENT B1 ;  /* 0x0000000000017941 */ /* 0x000fea0003800200 */
.L_x_7:
[----:B------:R-:W-:Y:S02]  /*10d0*/  IMAD.MOV.U32 R2, RZ, RZ, R0 ;  /* 0x000000ffff027224 */ /* 0x000fe400078e0000 */
[----:B------:R-:W-:Y:S02]  /*10e0*/  IMAD.MOV.U32 R3, RZ, RZ, 0x0 ;  /* 0x00000000ff037424 */ /* 0x000fe400078e00ff */
[----:B------:R-:W-:Y:S02]  /*10f0*/  IMAD.MOV.U32 R4, RZ, RZ, R12 ;  /* 0x000000ffff047224 */ /* 0x000fe400078e000c */
[----:B------:R-:W-:Y:S01]  /*1100*/  IMAD.MOV.U32 R5, RZ, RZ, R13 ;  /* 0x000000ffff057224 */ /* 0x000fe200078e000d */
[----:B------:R-:W-:Y:S06]  /*1110*/  RET.REL.NODEC R2 `(_Z9calculatePci) ;  /* 0xffffffec02b87950 */ /* 0x000fec0003c3ffff */
        .type           $_Z9calculatePci$__internal_trig_reduction_slowpathd,@function
        .size           $_Z9calculatePci$__internal_trig_reduction_slowpathd,(.L_x_21 - $_Z9calculatePci$__internal_trig_reduction_slowpathd)
$_Z9calculatePci$__internal_trig_reduction_slowpathd:
[--C-:B------:R-:W-:Y:S01]  /*1120*/  SHF.R.U32.HI R14, RZ, 0x14, R5.reuse ;  /* 0x00000014ff0e7819 */ /* 0x100fe20000011605 */
[----:B------:R-:W-:Y:S02]  /*1130*/  IMAD.MOV.U32 R20, RZ, RZ, R4 ;  /* 0x000000ffff147224 */ /* 0x000fe400078e0004 */
[----:B------:R-:W-:Y:S01]  /*1140*/  IMAD.MOV.U32 R21, RZ, RZ, R5 ;  /* 0x000000ffff157224 */ /* 0x000fe200078e0005 */
[----:B------:R-:W-:Y:S01]  /*1150*/  LOP3.LUT R0, R14, 0x7ff, RZ, 0xc0, !PT ;  /* 0x000007ff0e007812 */ /* 0x000fe200078ec0ff */
[----:B------:R-:W-:-:S03]  /*1160*/  IMAD.MOV.U32 R8, RZ, RZ, RZ ;  /* 0x000000ffff087224 */ /* 0x000fc600078e00ff */
[----:B------:R-:W-:-:S13]  /*1170*/  ISETP.NE.AND P0, PT, R0, 0x7ff, PT ;  /* 0x000007ff0000780c */ /* 0x000fda0003f05270 */
[----:B------:R-:W-:Y:S05]  /*1180*/  @!P0 BRA `(.L_x_12) ;  /* 0x0000000800488947 */ /* 0x000fea0003800000 */
[----:B------:R-:W-:Y:S01]  /*1190*/  VIADD R0, R0, 0xfffffc00 ;  /* 0xfffffc0000007836 */ /* 0x000fe20000000000 */
[----:B------:R-:W-:Y:S01]  /*11a0*/  BSSY.RECONVERGENT B1, `(.L_x_13) ;  /* 0x000002f000017945 */ /* 0x000fe20003800200 */
[----:B------:R-:W-:-:S03]  /*11b0*/  CS2R R12, SRZ ;  /* 0x00000000000c7805 */ /* 0x000fc6000001ff00 */
[----:B------:R-:W-:Y:S02]  /*11c0*/  SHF.R.U32.HI R19, RZ, 0x6, R0 ;  /* 0x00000006ff137819 */ /* 0x000fe40000011600 */
[----:B------:R-:W-:Y:S02]  /*11d0*/  ISETP.GE.U32.AND P0, PT, R0, 0x80, PT ;  /* 0x000000800000780c */ /* 0x000fe40003f06070 */
[C---:B------:R-:W-:Y:S02]  /*11e0*/  IADD3 R0, PT, PT, -R19.reuse, 0x13, RZ ;  /* 0x0000001313007810 */ /* 0x040fe40007ffe1ff */
[----:B------:R-:W-:Y:S02]  /*11f0*/  IADD3 R15, PT, PT, -R19, 0xf, RZ ;  /* 0x0000000f130f7810 */ /* 0x000fe40007ffe1ff */
[----:B------:R-:W-:-:S04]  /*1200*/  SEL R0, R0, 0x12, P0 ;  /* 0x0000001200007807 */ /* 0x000fc80000000000 */
[----:B------:R-:W-:-:S13]  /*1210*/  ISETP.GE.AND P0, PT, R15, R0, PT ;  /* 0x000000000f00720c */ /* 0x000fda0003f06270 */
[----:B------:R-:W-:Y:S05]  /*1220*/  @P0 BRA `(.L_x_14) ;  /* 0x0000000000980947 */ /* 0x000fea0003800000 */
[----:B------:R-:W0:Y:S01]  /*1230*/  LDC.64 R8, c[0x0][0x358] ;  /* 0x0000d600ff087b82 */ /* 0x000e220000000a00 */
[C---:B------:R-:W-:Y:S01]  /*1240*/  SHF.L.U64.HI R21, R20.reuse, 0xb, R21 ;  /* 0x0000000b14157819 */ /* 0x040fe20000010215 */
[----:B------:R-:W-:Y:S01]  /*1250*/  BSSY.RECONVERGENT B2, `(.L_x_15) ;  /* 0x0000022000027945 */ /* 0x000fe20003800200 */
[----:B------:R-:W-:Y:S01]  /*1260*/  IMAD.SHL.U32 R17, R20, 0x800, RZ ;  /* 0x0000080014117824 */ /* 0x000fe200078e00ff */
[----:B------:R-:W-:Y:S01]  /*1270*/  IADD3 R18, PT, PT, RZ, -R19, -R0 ;  /* 0x80000013ff127210 */ /* 0x000fe20007ffe800 */
[----:B------:R-:W-:Y:S01]  /*1280*/  IMAD.MOV.U32 R20, RZ, RZ, RZ ;  /* 0x000000ffff147224 */ /* 0x000fe200078e00ff */
[----:B------:R-:W-:Y:S02]  /*1290*/  CS2R R12, SRZ ;  /* 0x00000000000c7805 */ /* 0x000fe4000001ff00 */
[----:B------:R-:W-:-:S07]  /*12a0*/  LOP3.LUT R21, R21, 0x80000000, RZ, 0xfc, !PT ;  /* 0x8000000015157812 */ /* 0x000fce00078efcff */
.L_x_16:
[----:B------:R-:W1:Y:S01]  /*12b0*/  LDC.64 R10, c[0x4][RZ] ;  /* 0x01000000ff0a7b82 */ /* 0x000e620000000a00 */
[----:B0-----:R-:W-:Y:S02]  /*12c0*/  R2UR UR6, R8 ;  /* 0x00000000080672ca */ /* 0x001fe400000e0000 */
[----:B------:R-:W-:Y:S01]  /*12d0*/  R2UR UR7, R9 ;  /* 0x00000000090772ca */ /* 0x000fe200000e0000 */
[----:B-1----:R-:W-:-:S12]  /*12e0*/  IMAD.WIDE R10, R15, 0x8, R10 ;  /* 0x000000080f0a7825 */ /* 0x002fd800078e020a */
[----:B------:R-:W2:Y:S01]  /*12f0*/  LDG.E.64.CONSTANT R10, desc[UR6][R10.64] ;  /* 0x000000060a0a7981 */ /* 0x000ea2000c1e9b00 */
[----:B------:R-:W-:Y:S02]  /*1300*/  VIADD R18, R18, 0x1 ;  /* 0x0000000112127836 */ /* 0x000fe40000000000 */
[----:B------:R-:W-:Y:S02]  /*1310*/  VIADD R15, R15, 0x1 ;  /* 0x000000010f0f7836 */ /* 0x000fe40000000000 */
[----:B--2---:R-:W-:-:S04]  /*1320*/  IMAD.WIDE.U32 R12, P2, R10, R17, R12 ;  /* 0x000000110a0c7225 */ /* 0x004fc8000784000c */
[----:B------:R-:W-:Y:S02]  /*1330*/  IMAD R23, R10, R21, RZ ;  /* 0x000000150a177224 */ /* 0x000fe400078e02ff */
[CC--:B------:R-:W-:Y:S02]  /*1340*/  IMAD R22, R11.reuse, R17.reuse, RZ ;  /* 0x000000110b167224 */ /* 0x0c0fe400078e02ff */
[----:B------:R-:W-:Y:S01]  /*1350*/  IMAD.HI.U32 R25, R11, R17, RZ ;  /* 0x000000110b197227 */ /* 0x000fe200078e00ff */
[----:B------:R-:W-:-:S03]  /*1360*/  IADD3 R13, P0, PT, R23, R13, RZ ;  /* 0x0000000d170d7210 */ /* 0x000fc60007f1e0ff */
[----:B------:R-:W-:Y:S01]  /*1370*/  IMAD R23, R20, 0x8, R1 ;  /* 0x0000000814177824 */ /* 0x000fe200078e0201 */
[----:B------:R-:W-:Y:S01]  /*1380*/  IADD3 R13, P1, PT, R22, R13, RZ ;  /* 0x0000000d160d7210 */ /* 0x000fe20007f3e0ff */
[----:B------:R-:W-:-:S04]  /*1390*/  IMAD.HI.U32 R22, R10, R21, RZ ;  /* 0x000000150a167227 */ /* 0x000fc800078e00ff */
[----:B------:R-:W-:Y:S01]  /*13a0*/  IMAD.X R10, RZ, RZ, R22, P2 ;  /* 0x000000ffff0a7224 */ /* 0x000fe200010e0616 */
[----:B------:R0:W-:Y:S01]  /*13b0*/  STL.64 [R23], R12 ;  /* 0x0000000c17007387 */ /* 0x0001e20000100a00 */
[----:B------:R-:W-:-:S03]  /*13c0*/  IMAD.HI.U32 R22, R11, R21, RZ ;  /* 0x000000150b167227 */ /* 0x000fc600078e00ff */
[----:B------:R-:W-:Y:S01]  /*13d0*/  IADD3.X R10, P0, PT, R25, R10, RZ, P0, !PT ;  /* 0x0000000a190a7210 */ /* 0x000fe2000071e4ff */
[----:B------:R-:W-:Y:S02]  /*13e0*/  IMAD R11, R11, R21, RZ ;  /* 0x000000150b0b7224 */ /* 0x000fe400078e02ff */
[----:B------:R-:W-:-:S03]  /*13f0*/  VIADD R20, R20, 0x1 ;  /* 0x0000000114147836 */ /* 0x000fc60000000000 */
[----:B------:R-:W-:Y:S01]  /*1400*/  IADD3.X R11, P1, PT, R11, R10, RZ, P1, !PT ;  /* 0x0000000a0b0b7210 */ /* 0x000fe20000f3e4ff */
[----:B------:R-:W-:Y:S01]  /*1410*/  IMAD.X R10, RZ, RZ, R22, P0 ;  /* 0x000000ffff0a7224 */ /* 0x000fe200000e0616 */
[----:B------:R-:W-:-:S03]  /*1420*/  ISETP.NE.AND P0, PT, R18, -0xf, PT ;  /* 0xfffffff11200780c */ /* 0x000fc60003f05270 */
[----:B------:R-:W-:Y:S02]  /*1430*/  IMAD.X R10, RZ, RZ, R10, P1 ;  /* 0x000000ffff0a7224 */ /* 0x000fe400008e060a */
[----:B0-----:R-:W-:Y:S02]  /*1440*/  IMAD.MOV.U32 R12, RZ, RZ, R11 ;  /* 0x000000ffff0c7224 */ /* 0x001fe400078e000b */
[----:B------:R-:W-:-:S06]  /*1450*/  IMAD.MOV.U32 R13, RZ, RZ, R10 ;  /* 0x000000ffff0d7224 */ /* 0x000fcc00078e000a */
[----:B------:R-:W-:Y:S05]  /*1460*/  @P0 BRA `(.L_x_16) ;  /* 0xfffffffc00900947 */ /* 0x000fea000383ffff */
[----:B------:R-:W-:Y:S05]  /*1470*/  BSYNC.RECONVERGENT B2 ;  /* 0x0000000000027941 */ /* 0x000fea0003800200 */
.L_x_15:
[----:B------:R-:W-:-:S07]  /*1480*/  IMAD.MOV.U32 R15, RZ, RZ, R0 ;  /* 0x000000ffff0f7224 */ /* 0x000fce00078e0000 */
.L_x_14:
[----:B------:R-:W-:Y:S05]  /*1490*/  BSYNC.RECONVERGENT B1 ;  /* 0x0000000000017941 */ /* 0x000fea0003800200 */
.L_x_13:
[----:B------:R-:W-:Y:S01]  /*14a0*/  LOP3.LUT P0, R27, R14, 0x3f, RZ, 0xc0, !PT ;  /* 0x0000003f0e1b7812 */ /* 0x000fe2000780c0ff */
[----:B------:R-:W-:-:S04]  /*14b0*/  IMAD.IADD R0, R19, 0x1, R15 ;  /* 0x0000000113007824 */ /* 0x000fc800078e020f */
[----:B------:R-:W-:-:S05]  /*14c0*/  IMAD.U32 R29, R0, 0x8, R1 ;  /* 0x00000008001d7824 */ /* 0x000fca00078e0001 */
[----:B------:R0:W-:Y:S04]  /*14d0*/  STL.64 [R29+-0x78], R12 ;  /* 0xffff880c1d007387 */ /* 0x0001e80000100a00 */
[----:B------:R-:W2:Y:S04]  /*14e0*/  @P0 LDL.64 R18, [R1+0x8] ;  /* 0x0000080001120983 */ /* 0x000ea80000100a00 */
[----:B------:R-:W3:Y:S04]  /*14f0*/  LDL.64 R10, [R1+0x10] ;  /* 0x00001000010a7983 */ /* 0x000ee80000100a00 */
[----:B------:R-:W4:Y:S01]  /*1500*/  LDL.64 R8, [R1+0x18] ;  /* 0x0000180001087983 */ /* 0x000f220000100a00 */
[----:B------:R-:W-:Y:S01]  /*1510*/  @P0 LOP3.LUT R14, R14, 0x3f, RZ, 0xc, !PT ;  /* 0x0000003f0e0e0812 */ /* 0x000fe200078e0cff */
[----:B------:R-:W-:Y:S01]  /*1520*/  BSSY.RECONVERGENT B1, `(.L_x_17) ;  /* 0x0000034000017945 */ /* 0x000fe20003800200 */
[----:B--2---:R-:W-:-:S02]  /*1530*/  @P0 SHF.R.U64 R15, R18, 0x1, R19 ;  /* 0x00000001120f0819 */ /* 0x004fc40000001213 */
[----:B------:R-:W-:Y:S02]  /*1540*/  @P0 SHF.R.U32.HI R17, RZ, 0x1, R19 ;  /* 0x00000001ff110819 */ /* 0x000fe40000011613 */
[CC--:B---3--:R-:W-:Y:S02]  /*1550*/  @P0 SHF.L.U32 R19, R10.reuse, R27.reuse, RZ ;  /* 0x0000001b0a130219 */ /* 0x0c8fe400000006ff */
[----:B------:R-:W-:Y:S02]  /*1560*/  @P0 SHF.R.U64 R0, R15, R14, R17 ;  /* 0x0000000e0f000219 */ /* 0x000fe40000001211 */
[--C-:B------:R-:W-:Y:S02]  /*1570*/  @P0 SHF.R.U32.HI R25, RZ, 0x1, R11.reuse ;  /* 0x00000001ff190819 */ /* 0x100fe4000001160b */
[C-C-:B------:R-:W-:Y:S02]  /*1580*/  @P0 SHF.R.U64 R23, R10.reuse, 0x1, R11.reuse ;  /* 0x000000010a170819 */ /* 0x140fe4000000120b */
[----:B------:R-:W-:-:S02]  /*1590*/  @P0 SHF.L.U64.HI R21, R10, R27, R11 ;  /* 0x0000001b0a150219 */ /* 0x000fc4000001020b */
[----:B0-----:R-:W-:Y:S02]  /*15a0*/  @P0 SHF.R.U32.HI R12, RZ, R14, R17 ;  /* 0x0000000eff0c0219 */ /* 0x001fe40000011611 */
[----:B------:R-:W-:Y:S02]  /*15b0*/  @P0 LOP3.LUT R10, R19, R0, RZ, 0xfc, !PT ;  /* 0x00000000130a0212 */ /* 0x000fe400078efcff */
[-C--:B----4-:R-:W-:Y:S02]  /*15c0*/  @P0 SHF.L.U32 R13, R8, R27.reuse, RZ ;  /* 0x0000001b080d0219 */ /* 0x090fe400000006ff */
[----:B------:R-:W-:Y:S02]  /*15d0*/  @P0 SHF.R.U64 R18, R23, R14, R25 ;  /* 0x0000000e17120219 */ /* 0x000fe40000001219 */
[----:B------:R-:W-:Y:S01]  /*15e0*/  @P0 LOP3.LUT R11, R21, R12, RZ, 0xfc, !PT ;  /* 0x0000000c150b0212 */ /* 0x000fe200078efcff */
[----:B------:R-:W-:Y:S01]  /*15f0*/  IMAD.SHL.U32 R12, R10, 0x4, RZ ;  /* 0x000000040a0c7824 */ /* 0x000fe200078e00ff */
[----:B------:R-:W-:-:S02]  /*1600*/  @P0 SHF.L.U64.HI R27, R8, R27, R9 ;  /* 0x0000001b081b0219 */ /* 0x000fc40000010209 */
[----:B------:R-:W-:Y:S02]  /*1610*/  @P0 LOP3.LUT R8, R13, R18, RZ, 0xfc, !PT ;  /* 0x000000120d080212 */ /* 0x000fe400078efcff */
[----:B------:R-:W-:Y:S02]  /*1620*/  @P0 SHF.R.U32.HI R14, RZ, R14, R25 ;  /* 0x0000000eff0e0219 */ /* 0x000fe40000011619 */
[----:B------:R-:W-:Y:S02]  /*1630*/  SHF.L.U64.HI R18, R10, 0x2, R11 ;  /* 0x000000020a127819 */ /* 0x000fe4000001020b */
[----:B------:R-:W-:Y:S02]  /*1640*/  @P0 LOP3.LUT R9, R27, R14, RZ, 0xfc, !PT ;  /* 0x0000000e1b090212 */ /* 0x000fe400078efcff */
[----:B------:R-:W-:Y:S02]  /*1650*/  SHF.L.W.U32.HI R11, R11, 0x2, R8 ;  /* 0x000000020b0b7819 */ /* 0x000fe40000010e08 */
[----:B------:R-:W-:-:S02]  /*1660*/  IADD3 RZ, P0, PT, RZ, -R12, RZ ;  /* 0x8000000cffff7210 */ /* 0x000fc40007f1e0ff */
[----:B------:R-:W-:Y:S02]  /*1670*/  LOP3.LUT R0, RZ, R18, RZ, 0x33, !PT ;  /* 0x00000012ff007212 */ /* 0x000fe400078e33ff */
[----:B------:R-:W-:Y:S02]  /*1680*/  SHF.L.W.U32.HI R8, R8, 0x2, R9 ;  /* 0x0000000208087819 */ /* 0x000fe40000010e09 */
[----:B------:R-:W-:Y:S02]  /*1690*/  LOP3.LUT R10, RZ, R11, RZ, 0x33, !PT ;  /* 0x0000000bff0a7212 */ /* 0x000fe400078e33ff */
[----:B------:R-:W-:Y:S02]  /*16a0*/  IADD3.X R13, P0, PT, RZ, R0, RZ, P0, !PT ;  /* 0x00000000ff0d7210 */ /* 0x000fe4000071e4ff */
[----:B------:R-:W-:Y:S02]  /*16b0*/  LOP3.LUT R14, RZ, R8, RZ, 0x33, !PT ;  /* 0x00000008ff0e7212 */ /* 0x000fe400078e33ff */
[----:B------:R-:W-:-:S02]  /*16c0*/  IADD3.X R0, P1, PT, RZ, R10, RZ, P0, !PT ;  /* 0x0000000aff007210 */ /* 0x000fc4000073e4ff */
[----:B------:R-:W-:-:S03]  /*16d0*/  ISETP.GT.U32.AND P2, PT, R11, -0x1, PT ;  /* 0xffffffff0b00780c */ /* 0x000fc60003f44070 */
[----:B------:R-:W-:Y:S01]  /*16e0*/  IMAD.X R15, RZ, RZ, R14, P1 ;  /* 0x000000ffff0f7224 */ /* 0x000fe200008e060e */
[----:B------:R-:W-:-:S04]  /*16f0*/  ISETP.GT.AND.EX P0, PT, R8, -0x1, PT, P2 ;  /* 0xffffffff0800780c */ /* 0x000fc80003f04320 */
[----:B------:R-:W-:Y:S02]  /*1700*/  SEL R10, R8, R15, P0 ;  /* 0x0000000f080a7207 */ /* 0x000fe40000000000 */
[----:B------:R-:W-:Y:S02]  /*1710*/  SEL R19, R11, R0, P0 ;  /* 0x000000000b137207 */ /* 0x000fe40000000000 */
[----:B------:R-:W-:Y:S02]  /*1720*/  ISETP.NE.U32.AND P1, PT, R10, RZ, PT ;  /* 0x000000ff0a00720c */ /* 0x000fe40003f25070 */
[----:B------:R-:W-:Y:S02]  /*1730*/  SEL R15, R18, R13, P0 ;  /* 0x0000000d120f7207 */ /* 0x000fe40000000000 */
[----:B------:R-:W-:Y:S01]  /*1740*/  SEL R11, R19, R10, !P1 ;  /* 0x0000000a130b7207 */ /* 0x000fe20004800000 */
[----:B------:R-:W-:-:S05]  /*1750*/  @!P0 IMAD.MOV R12, RZ, RZ, -R12 ;  /* 0x000000ffff0c8224 */ /* 0x000fca00078e0a0c */
[----:B------:R-:W0:Y:S02]  /*1760*/  FLO.U32 R11, R11 ;  /* 0x0000000b000b7300 */ /* 0x000e2400000e0000 */
[C---:B0-----:R-:W-:Y:S02]  /*1770*/  IADD3 R14, PT, PT, -R11.reuse, 0x1f, RZ ;  /* 0x0000001f0b0e7810 */ /* 0x041fe40007ffe1ff */
[----:B------:R-:W-:-:S03]  /*1780*/  IADD3 R0, PT, PT, -R11, 0x3f, RZ ;  /* 0x0000003f0b007810 */ /* 0x000fc60007ffe1ff */
[----:B------:R-:W-:-:S05]  /*1790*/  @P1 IMAD.MOV R0, RZ, RZ, R14 ;  /* 0x000000ffff001224 */ /* 0x000fca00078e020e */
[----:B------:R-:W-:-:S13]  /*17a0*/  ISETP.NE.AND P1, PT, R0, RZ, PT ;  /* 0x000000ff0000720c */ /* 0x000fda0003f25270 */
[----:B------:R-:W-:Y:S05]  /*17b0*/  @!P1 BRA `(.L_x_18) ;  /* 0x0000000000289947 */ /* 0x000fea0003800000 */
[--C-:B------:R-:W-:Y:S02]  /*17c0*/  SHF.R.U64 R13, R12, 0x1, R15.reuse ;  /* 0x000000010c0d7819 */ /* 0x100fe4000000120f */
[C---:B------:R-:W-:Y:S02]  /*17d0*/  LOP3.LUT R11, R0.reuse, 0x3f, RZ, 0xc0, !PT ;  /* 0x0000003f000b7812 */ /* 0x040fe400078ec0ff */
[----:B------:R-:W-:Y:S02]  /*17e0*/  SHF.R.U32.HI R15, RZ, 0x1, R15 ;  /* 0x00000001ff0f7819 */ /* 0x000fe4000001160f */
[----:B------:R-:W-:Y:S02]  /*17f0*/  LOP3.LUT R12, R0, 0x3f, RZ, 0xc, !PT ;  /* 0x0000003f000c7812 */ /* 0x000fe400078e0cff */
[CC--:B------:R-:W-:Y:S02]  /*1800*/  SHF.L.U64.HI R17, R19.reuse, R11.reuse, R10 ;  /* 0x0000000b13117219 */ /* 0x0c0fe4000001020a */
[----:B------:R-:W-:-:S02]  /*1810*/  SHF.L.U32 R11, R19, R11, RZ ;  /* 0x0000000b130b7219 */ /* 0x000fc400000006ff */
[-CC-:B------:R-:W-:Y:S02]  /*1820*/  SHF.R.U64 R10, R13, R12.reuse, R15.reuse ;  /* 0x0000000c0d0a7219 */ /* 0x180fe4000000120f */
[----:B------:R-:W-:Y:S02]  /*1830*/  SHF.R.U32.HI R12, RZ, R12, R15 ;  /* 0x0000000cff0c7219 */ /* 0x000fe4000001160f */
[----:B------:R-:W-:Y:S02]  /*1840*/  LOP3.LUT R19, R11, R10, RZ, 0xfc, !PT ;  /* 0x0000000a0b137212 */ /* 0x000fe400078efcff */
[----:B------:R-:W-:-:S07]  /*1850*/  LOP3.LUT R10, R17, R12, RZ, 0xfc, !PT ;  /* 0x0000000c110a7212 */ /* 0x000fce00078efcff */
.L_x_18:
[----:B------:R-:W-:Y:S05]  /*1860*/  BSYNC.RECONVERGENT B1 ;  /* 0x0000000000017941 */ /* 0x000fea0003800200 */
.L_x_17:
[----:B------:R-:W-:Y:S01]  /*1870*/  IMAD.WIDE.U32 R14, R19, 0x2168c235, RZ ;  /* 0x2168c235130e7825 */ /* 0x000fe200078e00ff */
[----:B------:R-:W-:-:S03]  /*1880*/  SHF.R.U32.HI R9, RZ, 0x1e, R9 ;  /* 0x0000001eff097819 */ /* 0x000fc60000011609 */
[----:B------:R-:W-:Y:S01]  /*1890*/  IMAD.MOV.U32 R12, RZ, RZ, R15 ;  /* 0x000000ffff0c7224 */ /* 0x000fe200078e000f */
[----:B------:R-:W-:Y:S01]  /*18a0*/  IADD3 RZ, P1, PT, R14, R14, RZ ;  /* 0x0000000e0eff7210 */ /* 0x000fe20007f3e0ff */
[----:B------:R-:W-:Y:S01]  /*18b0*/  IMAD.MOV.U32 R13, RZ, RZ, RZ ;  /* 0x000000ffff0d7224 */ /* 0x000fe200078e00ff */
[----:B------:R-:W-:Y:S01]  /*18c0*/  LEA.HI R8, R8, R9, RZ, 0x1 ;  /* 0x0000000908087211 */ /* 0x000fe200078f08ff */
[----:B------:R-:W-:-:S04]  /*18d0*/  IMAD.HI.U32 R4, R10, -0x36f0255e, RZ ;  /* 0xc90fdaa20a047827 */ /* 0x000fc800078e00ff */
[----:B------:R-:W-:-:S04]  /*18e0*/  IMAD.WIDE.U32 R12, R19, -0x36f0255e, R12 ;  /* 0xc90fdaa2130c7825 */ /* 0x000fc800078e000c */
[C---:B------:R-:W-:Y:S02]  /*18f0*/  IMAD R11, R10.reuse, -0x36f0255e, RZ ;  /* 0xc90fdaa20a0b7824 */ /* 0x040fe400078e02ff */
[----:B------:R-:W-:-:S04]  /*1900*/  IMAD.WIDE.U32 R12, P2, R10, 0x2168c235, R12 ;  /* 0x2168c2350a0c7825 */ /* 0x000fc8000784000c */
[----:B------:R-:W-:Y:S01]  /*1910*/  IMAD.X R4, RZ, RZ, R4, P2 ;  /* 0x000000ffff047224 */ /* 0x000fe200010e0604 */
[----:B------:R-:W-:Y:S02]  /*1920*/  IADD3 R10, P2, PT, R11, R13, RZ ;  /* 0x0000000d0b0a7210 */ /* 0x000fe40007f5e0ff */
[----:B------:R-:W-:Y:S02]  /*1930*/  IADD3.X RZ, P1, PT, R12, R12, RZ, P1, !PT ;  /* 0x0000000c0cff7210 */ /* 0x000fe40000f3e4ff */
[C---:B------:R-:W-:Y:S01]  /*1940*/  ISETP.GT.U32.AND P3, PT, R10.reuse, RZ, PT ;  /* 0x000000ff0a00720c */ /* 0x040fe20003f64070 */
[----:B------:R-:W-:Y:S01]  /*1950*/  IMAD.X R4, RZ, RZ, R4, P2 ;  /* 0x000000ffff047224 */ /* 0x000fe200010e0604 */
[----:B------:R-:W-:-:S04]  /*1960*/  IADD3.X R11, P2, PT, R10, R10, RZ, P1, !PT ;  /* 0x0000000a0a0b7210 */ /* 0x000fc80000f5e4ff */
[C---:B------:R-:W-:Y:S01]  /*1970*/  ISETP.GT.AND.EX P1, PT, R4.reuse, RZ, PT, P3 ;  /* 0x000000ff0400720c */ /* 0x040fe20003f24330 */
[----:B------:R-:W-:-:S03]  /*1980*/  IMAD.X R13, R4, 0x1, R4, P2 ;  /* 0x00000001040d7824 */ /* 0x000fc600010e0604 */
[----:B------:R-:W-:Y:S02]  /*1990*/  SEL R10, R11, R10, P1 ;  /* 0x0000000a0b0a7207 */ /* 0x000fe40000800000 */
[----:B------:R-:W-:Y:S02]  /*19a0*/  SEL R11, R13, R4, P1 ;  /* 0x000000040d0b7207 */ /* 0x000fe40000800000 */
[----:B------:R-:W-:Y:S02]  /*19b0*/  IADD3 R10, P2, PT, R10, 0x1, RZ ;  /* 0x000000010a0a7810 */ /* 0x000fe40007f5e0ff */
[----:B------:R-:W-:Y:S02]  /*19c0*/  SEL R13, RZ, 0xffffffff, !P1 ;  /* 0xffffffffff0d7807 */ /* 0x000fe40004800000 */
[----:B------:R-:W-:Y:S01]  /*19d0*/  LOP3.LUT P1, R4, R5, 0x80000000, RZ, 0xc0, !PT ;  /* 0x8000000005047812 */ /* 0x000fe2000782c0ff */
[----:B------:R-:W-:Y:S02]  /*19e0*/  IMAD.X R11, RZ, RZ, R11, P2 ;  /* 0x000000ffff0b7224 */ /* 0x000fe400010e060b */
[----:B------:R-:W-:Y:S01]  /*19f0*/  IMAD.IADD R5, R13, 0x1, -R0 ;  /* 0x000000010d057824 */ /* 0x000fe200078e0a00 */
[----:B------:R-:W-:-:S02]  /*1a00*/  @!P0 LOP3.LUT R4, R4, 0x80000000, RZ, 0x3c, !PT ;  /* 0x8000000004048812 */ /* 0x000fc400078e3cff */
[----:B------:R-:W-:Y:S01]  /*1a10*/  SHF.R.U64 R10, R10, 0xa, R11 ;  /* 0x0000000a0a0a7819 */ /* 0x000fe2000000120b */
[----:B------:R-:W-:-:S03]  /*1a20*/  IMAD.SHL.U32 R5, R5, 0x100000, RZ ;  /* 0x0010000005057824 */ /* 0x000fc600078e00ff */
[----:B------:R-:W-:-:S03]  /*1a30*/  IADD3 R10, P2, PT, R10, 0x1, RZ ;  /* 0x000000010a0a7810 */ /* 0x000fc60007f5e0ff */
[----:B------:R-:W-:Y:S01]  /*1a40*/  @P1 IMAD.MOV R8, RZ, RZ, -R8 ;  /* 0x000000ffff081224 */ /* 0x000fe200078e0a08 */
[----:B------:R-:W-:-:S04]  /*1a50*/  LEA.HI.X R11, R11, RZ, RZ, 0x16, P2 ;  /* 0x000000ff0b0b7211 */ /* 0x000fc800010fb4ff */
[--C-:B------:R-:W-:Y:S02]  /*1a60*/  SHF.R.U64 R0, R10, 0x1, R11.reuse ;  /* 0x000000010a007819 */ /* 0x100fe4000000120b */
[----:B------:R-:W-:Y:S02]  /*1a70*/  SHF.R.U32.HI R10, RZ, 0x1, R11 ;  /* 0x00000001ff0a7819 */ /* 0x000fe4000001160b */
[----:B------:R-:W-:-:S04]  /*1a80*/  IADD3 R20, P2, P3, RZ, RZ, R0 ;  /* 0x000000ffff147210 */ /* 0x000fc80007b5e000 */
[----:B------:R-:W-:-:S04]  /*1a90*/  IADD3.X R5, PT, PT, R5, 0x3fe00000, R10, P2, P3 ;  /* 0x3fe0000005057810 */ /* 0x000fc800017e640a */
[----:B------:R-:W-:-:S07]  /*1aa0*/  LOP3.LUT R21, R5, R4, RZ, 0xfc, !PT ;  /* 0x0000000405157212 */ /* 0x000fce00078efcff */
.L_x_12:
[----:B------:R-:W-:Y:S02]  /*1ab0*/  IMAD.MOV.U32 R17, RZ, RZ, 0x0 ;  /* 0x00000000ff117424 */ /* 0x000fe400078e00ff */
[----:B------:R-:W-:Y:S02]  /*1ac0*/  IMAD.MOV.U32 R0, RZ, RZ, R8 ;  /* 0x000000ffff007224 */ /* 0x000fe400078e0008 */
[----:B------:R-:W-:Y:S05]  /*1ad0*/  RET.REL.NODEC R16 `(_Z9calculatePci) ;  /* 0xffffffe410487950 */ /* 0x000fea0003c3ffff */
.L_x_19:
[----:B------:R-:W-:-:S00]  /*1ae0*/  BRA `(.L_x_19) ;  /* 0xfffffffc00fc7947 */ /* 0x000fc0000383ffff */
[----:B------:R-:W-:-:S00]  /*1af0*/  NOP ;  /* 0x0000000000007918 */ /* 0x000fc00000000000 */
        /* <DEDUP_REMOVED lines=8> */
.L_x_21:


//--------------------- .nv.global.init           --------------------------
	.section	.nv.global.init,"aw",@progbits
	.align	16
.nv.global.init:
	.type		__cudart_sin_cos_coeffs,@object
	.size		__cudart_sin_cos_coeffs,(__cudart_i2opi_d - __cudart_sin_cos_coeffs)
__cudart_sin_cos_coeffs:
        /*0000*/ 	.byte	0x46, 0xd2, 0xb0, 0x2c, 0xf1, 0xe5, 0x5a, 0xbe, 0x92, 0xe3, 0xac, 0x69, 0xe3, 0x1d, 0xc7, 0x3e
        /*0010*/ 	.byte	0xa1, 0x62, 0xdb, 0x19, 0xa0, 0x01, 0x2a, 0xbf, 0x18, 0x08, 0x11, 0x11, 0x11, 0x11, 0x81, 0x3f
        /*0020*/ 	.byte	0x54, 0x55, 0x55, 0x55, 0x55, 0x55, 0xc5, 0xbf, 0x00, 0x00, 0x00, 0x00, 0x00, 0x00, 0x00, 0x00
        /*0030*/ 	.byte	0x00, 0x00, 0x00, 0x00, 0x00, 0x00, 0x00, 0x00, 0x64, 0x81, 0xfd, 0x20, 0x83, 0xff, 0xa8, 0xbd
        /*0040*/ 	.byte	0x28, 0x85, 0xef, 0xc1, 0xa7, 0xee, 0x21, 0x3e, 0xd9, 0xe6, 0x06, 0x8e, 0x4f, 0x7e, 0x92, 0xbe
        /*0050*/ 	.byte	0xe9, 0xbc, 0xdd, 0x19, 0xa0, 0x01, 0xfa, 0x3e, 0x47, 0x5d, 0xc1, 0x16, 0x6c, 0xc1, 0x56, 0xbf
        /*0060*/ 	.byte	0x51, 0x55, 0x55, 0x55, 0x55, 0x55, 0xa5, 0x3f, 0x00, 0x00, 0x00, 0x00, 0x00, 0x00, 0xe0, 0xbf
        /*0070*/ 	.byte	0x00, 0x00, 0x00, 0x00, 0x00, 0x00, 0xf0, 0x3f, 0x00, 0x00, 0x00, 0x00, 0x00, 0x00, 0x00, 0x00
	.type		__cudart_i2opi_d,@object
	.size		__cudart_i2opi_d,(.L_0 - __cudart_i2opi_d)
__cudart_i2opi_d:
        /* <DEDUP_REMOVED lines=9> */
.L_0:


//--------------------- .nv.shared.reserved.0     --------------------------
	.section	.nv.shared.reserved.0,"aw",@nobits
	.weak		__nv_reservedSMEM_offset_0_alias
	.size		__nv_reservedSMEM_offset_0_alias, 0, 64
	.other		__nv_reservedSMEM_offset_0_alias,@"STO_CUDA_RESERVED_SHARED STV_DEFAULT"
__nv_reservedSMEM_offset_0_alias:
	.zero		0
	.zero		64


//--------------------- .nv.constant0._Z9calculatePci --------------------------
	.section	.nv.constant0._Z9calculatePci,"a",@progbits
	.sectionflags	@""
	.align	4
.nv.constant0._Z9calculatePci:
	.zero		908


//--------------------- SYMBOLS --------------------------

	.type		.nv.reservedSmem.offset0,@object
	.size		.nv.reservedSmem.offset0,0x4
